//
// Generated by NVIDIA NVVM Compiler
//
// Compiler Build ID: CL-36424714
// Cuda compilation tools, release 13.0, V13.0.88
// Based on NVVM 20.0.0
//

.version 9.0
.target sm_100
.address_size 64

	// .globl	_Z18processCalculatingPdS_S_S_S_S_
.global .align 4 .u32 max_found;

.visible .entry _Z18processCalculatingPdS_S_S_S_S_(
	.param .u64 .ptr .align 1 _Z18processCalculatingPdS_S_S_S_S__param_0,
	.param .u64 .ptr .align 1 _Z18processCalculatingPdS_S_S_S_S__param_1,
	.param .u64 .ptr .align 1 _Z18processCalculatingPdS_S_S_S_S__param_2,
	.param .u64 .ptr .align 1 _Z18processCalculatingPdS_S_S_S_S__param_3,
	.param .u64 .ptr .align 1 _Z18processCalculatingPdS_S_S_S_S__param_4,
	.param .u64 .ptr .align 1 _Z18processCalculatingPdS_S_S_S_S__param_5
)
{
	.local .align 16 .b8 	__local_depot0[480];
	.reg .b64 	%SP;
	.reg .b64 	%SPL;
	.reg .pred 	%p<13>;
	.reg .b32 	%r<45>;
	.reg .b64 	%rd<48>;
	.reg .b64 	%fd<669>;

	mov.u64 	%SPL, __local_depot0;
	ld.param.u64 	%rd13, [_Z18processCalculatingPdS_S_S_S_S__param_2];
	ld.param.u64 	%rd14, [_Z18processCalculatingPdS_S_S_S_S__param_4];
	ld.param.u64 	%rd15, [_Z18processCalculatingPdS_S_S_S_S__param_5];
	cvta.to.global.u64 	%rd1, %rd15;
	add.u64 	%rd2, %SPL, 0;
	add.u64 	%rd3, %SPL, 80;
	add.u64 	%rd4, %SPL, 160;
	add.u64 	%rd5, %SPL, 240;
	add.u64 	%rd6, %SPL, 320;
	add.u64 	%rd7, %SPL, 400;
	mov.u32 	%r18, %ctaid.x;
	mov.u32 	%r19, %ntid.x;
	mul.lo.s32 	%r1, %r18, %r19;
	mov.u32 	%r2, %tid.x;
	add.s32 	%r3, %r1, %r2;
	add.s32 	%r4, %r3, 1;
	setp.gt.s32 	%p1, %r4, 398;
	@%p1 bra 	$L__BB0_13;
	cvta.to.global.u64 	%rd22, %rd14;
	cvta.to.global.u64 	%rd23, %rd13;
	mul.wide.s32 	%rd24, %r3, 8;
	add.s64 	%rd8, %rd22, %rd24;
	add.s64 	%rd9, %rd23, %rd24;
	neg.s32 	%r5, %r3;
	neg.s32 	%r6, %r3;
	mul.lo.s32 	%r21, %r3, 19;
	sub.s32 	%r7, 21, %r21;
	mov.f64 	%fd668, 0d0000000000000000;
$L__BB0_2:
	ld.param.u64 	%rd47, [_Z18processCalculatingPdS_S_S_S_S__param_1];
	ld.param.u64 	%rd46, [_Z18processCalculatingPdS_S_S_S_S__param_0];
	cvta.to.global.u64 	%rd25, %rd46;
	mov.u32 	%r22, %ctaid.x;
	mov.u32 	%r23, %ntid.x;
	mov.u32 	%r24, %tid.x;
	mad.lo.s32 	%r25, %r22, %r23, %r24;
	mul.wide.s32 	%rd26, %r25, 8;
	add.s64 	%rd27, %rd25, %rd26;
	ld.global.f64 	%fd4, [%rd27+3208];
	ld.global.f64 	%fd5, [%rd27+3048];
	add.f64 	%fd6, %fd4, %fd5;
	ld.global.f64 	%fd7, [%rd27+8];
	add.f64 	%fd8, %fd6, %fd7;
	ld.global.f64 	%fd9, [%rd27+-152];
	add.f64 	%fd10, %fd8, %fd9;
	mul.f64 	%fd11, %fd10, 0d3FD0000000000000;
	ld.global.f64 	%fd12, [%rd27+3200];
	ld.global.f64 	%fd13, [%rd27+3040];
	add.f64 	%fd14, %fd12, %fd13;
	ld.global.f64 	%fd15, [%rd27];
	add.f64 	%fd16, %fd14, %fd15;
	ld.global.f64 	%fd17, [%rd27+-160];
	add.f64 	%fd18, %fd16, %fd17;
	mul.f64 	%fd19, %fd18, 0d3FD0000000000000;
	add.f64 	%fd20, %fd4, %fd12;
	add.f64 	%fd21, %fd20, %fd7;
	add.f64 	%fd22, %fd21, %fd15;
	mul.f64 	%fd23, %fd22, 0d3FD0000000000000;
	add.f64 	%fd24, %fd5, %fd13;
	add.f64 	%fd25, %fd24, %fd9;
	add.f64 	%fd26, %fd25, %fd17;
	mul.f64 	%fd27, %fd26, 0d3FD0000000000000;
	add.f64 	%fd28, %fd11, %fd19;
	mul.f64 	%fd29, %fd28, 0d3FE0000000000000;
	cvta.to.global.u64 	%rd28, %rd47;
	add.s64 	%rd29, %rd28, %rd26;
	ld.global.f64 	%fd30, [%rd29+3216];
	ld.global.f64 	%fd31, [%rd29+3208];
	add.f64 	%fd32, %fd30, %fd31;
	mul.f64 	%fd33, %fd32, 0d3FD0000000000000;
	ld.global.f64 	%fd34, [%rd8+3216];
	ld.global.f64 	%fd35, [%rd8+3208];
	add.f64 	%fd36, %fd34, %fd35;
	mul.f64 	%fd37, %fd36, 0d3FE0000000000000;
	sub.f64 	%fd38, %fd37, %fd33;
	mul.f64 	%fd39, %fd11, %fd38;
	ld.global.f64 	%fd40, [%rd29+3200];
	add.f64 	%fd41, %fd40, %fd31;
	ld.global.f64 	%fd42, [%rd8+3200];
	add.f64 	%fd43, %fd42, %fd35;
	mul.f64 	%fd44, %fd43, 0d3FE0000000000000;
	fma.rn.f64 	%fd45, %fd41, 0d3FD0000000000000, %fd44;
	mul.f64 	%fd46, %fd19, %fd45;
	ld.global.f64 	%fd47, [%rd9+3368];
	ld.global.f64 	%fd48, [%rd9+3208];
	add.f64 	%fd49, %fd47, %fd48;
	mul.f64 	%fd50, %fd49, 0d3FD0000000000000;
	ld.global.f64 	%fd51, [%rd8+3368];
	add.f64 	%fd52, %fd51, %fd35;
	mul.f64 	%fd53, %fd52, 0d3FE0000000000000;
	sub.f64 	%fd54, %fd53, %fd50;
	mul.f64 	%fd55, %fd23, %fd54;
	ld.global.f64 	%fd56, [%rd9+3048];
	add.f64 	%fd57, %fd56, %fd48;
	ld.global.f64 	%fd58, [%rd8+3048];
	add.f64 	%fd59, %fd58, %fd35;
	mul.f64 	%fd60, %fd59, 0d3FE0000000000000;
	fma.rn.f64 	%fd61, %fd57, 0d3FD0000000000000, %fd60;
	mul.f64 	%fd62, %fd27, %fd61;
	mul.f64 	%fd63, %fd39, 0d3FE0000000000000;
	mul.f64 	%fd64, %fd46, 0d3FE0000000000000;
	mul.f64 	%fd65, %fd55, 0d3FE0000000000000;
	mul.f64 	%fd66, %fd62, 0d3FE0000000000000;
	st.local.f64 	[%rd3+8], %fd63;
	st.local.f64 	[%rd4+8], %fd64;
	st.local.f64 	[%rd5+8], %fd65;
	st.local.f64 	[%rd6+8], %fd66;
	div.rn.f64 	%fd67, %fd29, 0d3FB999999999999A;
	add.f64 	%fd68, %fd67, %fd63;
	add.f64 	%fd69, %fd68, %fd64;
	add.f64 	%fd70, %fd69, %fd65;
	add.f64 	%fd71, %fd70, %fd66;
	st.local.f64 	[%rd2+8], %fd71;
	sub.f64 	%fd72, %fd67, %fd63;
	sub.f64 	%fd73, %fd72, %fd64;
	sub.f64 	%fd74, %fd73, %fd65;
	sub.f64 	%fd75, %fd74, %fd66;
	add.s64 	%rd30, %rd1, %rd26;
	ld.global.f64 	%fd76, [%rd30+3208];
	ld.global.f64 	%fd77, [%rd30+3216];
	mul.f64 	%fd78, %fd63, %fd77;
	fma.rn.f64 	%fd79, %fd75, %fd76, %fd78;
	ld.global.f64 	%fd80, [%rd30+3200];
	fma.rn.f64 	%fd81, %fd64, %fd80, %fd79;
	ld.global.f64 	%fd82, [%rd30+3368];
	fma.rn.f64 	%fd83, %fd65, %fd82, %fd81;
	ld.global.f64 	%fd84, [%rd30+3048];
	fma.rn.f64 	%fd85, %fd66, %fd84, %fd83;
	st.local.f64 	[%rd7+8], %fd85;
	ld.global.f64 	%fd86, [%rd27+6408];
	ld.global.f64 	%fd87, [%rd27+6248];
	add.f64 	%fd88, %fd86, %fd87;
	add.f64 	%fd89, %fd88, %fd4;
	add.f64 	%fd90, %fd89, %fd5;
	mul.f64 	%fd91, %fd90, 0d3FD0000000000000;
	ld.global.f64 	%fd92, [%rd27+6400];
	ld.global.f64 	%fd93, [%rd27+6240];
	add.f64 	%fd94, %fd92, %fd93;
	add.f64 	%fd95, %fd94, %fd12;
	add.f64 	%fd96, %fd95, %fd13;
	mul.f64 	%fd97, %fd96, 0d3FD0000000000000;
	add.f64 	%fd98, %fd86, %fd92;
	add.f64 	%fd99, %fd98, %fd4;
	add.f64 	%fd100, %fd99, %fd12;
	mul.f64 	%fd101, %fd100, 0d3FD0000000000000;
	add.f64 	%fd102, %fd87, %fd93;
	add.f64 	%fd103, %fd102, %fd5;
	add.f64 	%fd104, %fd103, %fd13;
	mul.f64 	%fd105, %fd104, 0d3FD0000000000000;
	add.f64 	%fd106, %fd91, %fd97;
	mul.f64 	%fd107, %fd106, 0d3FE0000000000000;
	ld.global.f64 	%fd108, [%rd29+6416];
	ld.global.f64 	%fd109, [%rd29+6408];
	add.f64 	%fd110, %fd108, %fd109;
	mul.f64 	%fd111, %fd110, 0d3FD0000000000000;
	ld.global.f64 	%fd112, [%rd8+6416];
	ld.global.f64 	%fd113, [%rd8+6408];
	add.f64 	%fd114, %fd112, %fd113;
	mul.f64 	%fd115, %fd114, 0d3FE0000000000000;
	sub.f64 	%fd116, %fd115, %fd111;
	mul.f64 	%fd117, %fd91, %fd116;
	ld.global.f64 	%fd118, [%rd29+6400];
	add.f64 	%fd119, %fd118, %fd109;
	ld.global.f64 	%fd120, [%rd8+6400];
	add.f64 	%fd121, %fd120, %fd113;
	mul.f64 	%fd122, %fd121, 0d3FE0000000000000;
	fma.rn.f64 	%fd123, %fd119, 0d3FD0000000000000, %fd122;
	mul.f64 	%fd124, %fd97, %fd123;
	ld.global.f64 	%fd125, [%rd9+6568];
	ld.global.f64 	%fd126, [%rd9+6408];
	add.f64 	%fd127, %fd125, %fd126;
	mul.f64 	%fd128, %fd127, 0d3FD0000000000000;
	ld.global.f64 	%fd129, [%rd8+6568];
	add.f64 	%fd130, %fd129, %fd113;
	mul.f64 	%fd131, %fd130, 0d3FE0000000000000;
	sub.f64 	%fd132, %fd131, %fd128;
	mul.f64 	%fd133, %fd101, %fd132;
	ld.global.f64 	%fd134, [%rd9+6248];
	add.f64 	%fd135, %fd134, %fd126;
	ld.global.f64 	%fd136, [%rd8+6248];
	add.f64 	%fd137, %fd136, %fd113;
	mul.f64 	%fd138, %fd137, 0d3FE0000000000000;
	fma.rn.f64 	%fd139, %fd135, 0d3FD0000000000000, %fd138;
	mul.f64 	%fd140, %fd105, %fd139;
	mul.f64 	%fd141, %fd117, 0d3FE0000000000000;
	mul.f64 	%fd142, %fd124, 0d3FE0000000000000;
	mul.f64 	%fd143, %fd133, 0d3FE0000000000000;
	mul.f64 	%fd144, %fd140, 0d3FE0000000000000;
	div.rn.f64 	%fd145, %fd107, 0d3FB999999999999A;
	add.f64 	%fd146, %fd145, %fd141;
	add.f64 	%fd147, %fd146, %fd142;
	add.f64 	%fd148, %fd147, %fd143;
	add.f64 	%fd149, %fd148, %fd144;
	sub.f64 	%fd150, %fd145, %fd141;
	sub.f64 	%fd151, %fd150, %fd142;
	sub.f64 	%fd152, %fd151, %fd143;
	sub.f64 	%fd153, %fd152, %fd144;
	ld.global.f64 	%fd154, [%rd30+6408];
	ld.global.f64 	%fd155, [%rd30+6416];
	mul.f64 	%fd156, %fd141, %fd155;
	fma.rn.f64 	%fd157, %fd153, %fd154, %fd156;
	ld.global.f64 	%fd158, [%rd30+6400];
	fma.rn.f64 	%fd159, %fd142, %fd158, %fd157;
	ld.global.f64 	%fd160, [%rd30+6568];
	fma.rn.f64 	%fd161, %fd143, %fd160, %fd159;
	ld.global.f64 	%fd162, [%rd30+6248];
	fma.rn.f64 	%fd163, %fd144, %fd162, %fd161;
	ld.global.f64 	%fd164, [%rd27+9608];
	ld.global.f64 	%fd165, [%rd27+9448];
	add.f64 	%fd166, %fd164, %fd165;
	add.f64 	%fd167, %fd166, %fd86;
	add.f64 	%fd168, %fd167, %fd87;
	mul.f64 	%fd169, %fd168, 0d3FD0000000000000;
	ld.global.f64 	%fd170, [%rd27+9600];
	ld.global.f64 	%fd171, [%rd27+9440];
	add.f64 	%fd172, %fd170, %fd171;
	add.f64 	%fd173, %fd172, %fd92;
	add.f64 	%fd174, %fd173, %fd93;
	mul.f64 	%fd175, %fd174, 0d3FD0000000000000;
	add.f64 	%fd176, %fd164, %fd170;
	add.f64 	%fd177, %fd176, %fd86;
	add.f64 	%fd178, %fd177, %fd92;
	mul.f64 	%fd179, %fd178, 0d3FD0000000000000;
	add.f64 	%fd180, %fd165, %fd171;
	add.f64 	%fd181, %fd180, %fd87;
	add.f64 	%fd182, %fd181, %fd93;
	mul.f64 	%fd183, %fd182, 0d3FD0000000000000;
	add.f64 	%fd184, %fd169, %fd175;
	mul.f64 	%fd185, %fd184, 0d3FE0000000000000;
	ld.global.f64 	%fd186, [%rd29+9616];
	ld.global.f64 	%fd187, [%rd29+9608];
	add.f64 	%fd188, %fd186, %fd187;
	mul.f64 	%fd189, %fd188, 0d3FD0000000000000;
	ld.global.f64 	%fd190, [%rd8+9616];
	ld.global.f64 	%fd191, [%rd8+9608];
	add.f64 	%fd192, %fd190, %fd191;
	mul.f64 	%fd193, %fd192, 0d3FE0000000000000;
	sub.f64 	%fd194, %fd193, %fd189;
	mul.f64 	%fd195, %fd169, %fd194;
	ld.global.f64 	%fd196, [%rd29+9600];
	add.f64 	%fd197, %fd196, %fd187;
	ld.global.f64 	%fd198, [%rd8+9600];
	add.f64 	%fd199, %fd198, %fd191;
	mul.f64 	%fd200, %fd199, 0d3FE0000000000000;
	fma.rn.f64 	%fd201, %fd197, 0d3FD0000000000000, %fd200;
	mul.f64 	%fd202, %fd175, %fd201;
	ld.global.f64 	%fd203, [%rd9+9768];
	ld.global.f64 	%fd204, [%rd9+9608];
	add.f64 	%fd205, %fd203, %fd204;
	mul.f64 	%fd206, %fd205, 0d3FD0000000000000;
	ld.global.f64 	%fd207, [%rd8+9768];
	add.f64 	%fd208, %fd207, %fd191;
	mul.f64 	%fd209, %fd208, 0d3FE0000000000000;
	sub.f64 	%fd210, %fd209, %fd206;
	mul.f64 	%fd211, %fd179, %fd210;
	ld.global.f64 	%fd212, [%rd9+9448];
	add.f64 	%fd213, %fd212, %fd204;
	ld.global.f64 	%fd214, [%rd8+9448];
	add.f64 	%fd215, %fd214, %fd191;
	mul.f64 	%fd216, %fd215, 0d3FE0000000000000;
	fma.rn.f64 	%fd217, %fd213, 0d3FD0000000000000, %fd216;
	mul.f64 	%fd218, %fd183, %fd217;
	mul.f64 	%fd219, %fd195, 0d3FE0000000000000;
	mul.f64 	%fd220, %fd202, 0d3FE0000000000000;
	mul.f64 	%fd221, %fd211, 0d3FE0000000000000;
	mul.f64 	%fd222, %fd218, 0d3FE0000000000000;
	st.local.v2.f64 	[%rd3+16], {%fd141, %fd219};
	st.local.v2.f64 	[%rd4+16], {%fd142, %fd220};
	st.local.v2.f64 	[%rd5+16], {%fd143, %fd221};
	st.local.v2.f64 	[%rd6+16], {%fd144, %fd222};
	div.rn.f64 	%fd223, %fd185, 0d3FB999999999999A;
	add.f64 	%fd224, %fd223, %fd219;
	add.f64 	%fd225, %fd224, %fd220;
	add.f64 	%fd226, %fd225, %fd221;
	add.f64 	%fd227, %fd226, %fd222;
	st.local.v2.f64 	[%rd2+16], {%fd149, %fd227};
	sub.f64 	%fd228, %fd223, %fd219;
	sub.f64 	%fd229, %fd228, %fd220;
	sub.f64 	%fd230, %fd229, %fd221;
	sub.f64 	%fd231, %fd230, %fd222;
	ld.global.f64 	%fd232, [%rd30+9608];
	ld.global.f64 	%fd233, [%rd30+9616];
	mul.f64 	%fd234, %fd219, %fd233;
	fma.rn.f64 	%fd235, %fd231, %fd232, %fd234;
	ld.global.f64 	%fd236, [%rd30+9600];
	fma.rn.f64 	%fd237, %fd220, %fd236, %fd235;
	ld.global.f64 	%fd238, [%rd30+9768];
	fma.rn.f64 	%fd239, %fd221, %fd238, %fd237;
	ld.global.f64 	%fd240, [%rd30+9448];
	fma.rn.f64 	%fd241, %fd222, %fd240, %fd239;
	st.local.v2.f64 	[%rd7+16], {%fd163, %fd241};
	ld.global.f64 	%fd242, [%rd27+12808];
	ld.global.f64 	%fd243, [%rd27+12648];
	add.f64 	%fd244, %fd242, %fd243;
	add.f64 	%fd245, %fd244, %fd164;
	add.f64 	%fd246, %fd245, %fd165;
	mul.f64 	%fd247, %fd246, 0d3FD0000000000000;
	ld.global.f64 	%fd248, [%rd27+12800];
	ld.global.f64 	%fd249, [%rd27+12640];
	add.f64 	%fd250, %fd248, %fd249;
	add.f64 	%fd251, %fd250, %fd170;
	add.f64 	%fd252, %fd251, %fd171;
	mul.f64 	%fd253, %fd252, 0d3FD0000000000000;
	add.f64 	%fd254, %fd242, %fd248;
	add.f64 	%fd255, %fd254, %fd164;
	add.f64 	%fd256, %fd255, %fd170;
	mul.f64 	%fd257, %fd256, 0d3FD0000000000000;
	add.f64 	%fd258, %fd243, %fd249;
	add.f64 	%fd259, %fd258, %fd165;
	add.f64 	%fd260, %fd259, %fd171;
	mul.f64 	%fd261, %fd260, 0d3FD0000000000000;
	add.f64 	%fd262, %fd247, %fd253;
	mul.f64 	%fd263, %fd262, 0d3FE0000000000000;
	ld.global.f64 	%fd264, [%rd29+12816];
	ld.global.f64 	%fd265, [%rd29+12808];
	add.f64 	%fd266, %fd264, %fd265;
	mul.f64 	%fd267, %fd266, 0d3FD0000000000000;
	ld.global.f64 	%fd268, [%rd8+12816];
	ld.global.f64 	%fd269, [%rd8+12808];
	add.f64 	%fd270, %fd268, %fd269;
	mul.f64 	%fd271, %fd270, 0d3FE0000000000000;
	sub.f64 	%fd272, %fd271, %fd267;
	mul.f64 	%fd273, %fd247, %fd272;
	ld.global.f64 	%fd274, [%rd29+12800];
	add.f64 	%fd275, %fd274, %fd265;
	ld.global.f64 	%fd276, [%rd8+12800];
	add.f64 	%fd277, %fd276, %fd269;
	mul.f64 	%fd278, %fd277, 0d3FE0000000000000;
	fma.rn.f64 	%fd279, %fd275, 0d3FD0000000000000, %fd278;
	mul.f64 	%fd280, %fd253, %fd279;
	ld.global.f64 	%fd281, [%rd9+12968];
	ld.global.f64 	%fd282, [%rd9+12808];
	add.f64 	%fd283, %fd281, %fd282;
	mul.f64 	%fd284, %fd283, 0d3FD0000000000000;
	ld.global.f64 	%fd285, [%rd8+12968];
	add.f64 	%fd286, %fd285, %fd269;
	mul.f64 	%fd287, %fd286, 0d3FE0000000000000;
	sub.f64 	%fd288, %fd287, %fd284;
	mul.f64 	%fd289, %fd257, %fd288;
	ld.global.f64 	%fd290, [%rd9+12648];
	add.f64 	%fd291, %fd290, %fd282;
	ld.global.f64 	%fd292, [%rd8+12648];
	add.f64 	%fd293, %fd292, %fd269;
	mul.f64 	%fd294, %fd293, 0d3FE0000000000000;
	fma.rn.f64 	%fd295, %fd291, 0d3FD0000000000000, %fd294;
	mul.f64 	%fd296, %fd261, %fd295;
	mul.f64 	%fd297, %fd273, 0d3FE0000000000000;
	mul.f64 	%fd298, %fd280, 0d3FE0000000000000;
	mul.f64 	%fd299, %fd289, 0d3FE0000000000000;
	mul.f64 	%fd300, %fd296, 0d3FE0000000000000;
	div.rn.f64 	%fd301, %fd263, 0d3FB999999999999A;
	add.f64 	%fd302, %fd301, %fd297;
	add.f64 	%fd303, %fd302, %fd298;
	add.f64 	%fd304, %fd303, %fd299;
	add.f64 	%fd305, %fd304, %fd300;
	sub.f64 	%fd306, %fd301, %fd297;
	sub.f64 	%fd307, %fd306, %fd298;
	sub.f64 	%fd308, %fd307, %fd299;
	sub.f64 	%fd309, %fd308, %fd300;
	ld.global.f64 	%fd310, [%rd30+12808];
	ld.global.f64 	%fd311, [%rd30+12816];
	mul.f64 	%fd312, %fd297, %fd311;
	fma.rn.f64 	%fd313, %fd309, %fd310, %fd312;
	ld.global.f64 	%fd314, [%rd30+12800];
	fma.rn.f64 	%fd315, %fd298, %fd314, %fd313;
	ld.global.f64 	%fd316, [%rd30+12968];
	fma.rn.f64 	%fd317, %fd299, %fd316, %fd315;
	ld.global.f64 	%fd318, [%rd30+12648];
	fma.rn.f64 	%fd319, %fd300, %fd318, %fd317;
	ld.global.f64 	%fd320, [%rd27+16008];
	ld.global.f64 	%fd321, [%rd27+15848];
	add.f64 	%fd322, %fd320, %fd321;
	add.f64 	%fd323, %fd322, %fd242;
	add.f64 	%fd324, %fd323, %fd243;
	mul.f64 	%fd325, %fd324, 0d3FD0000000000000;
	ld.global.f64 	%fd326, [%rd27+16000];
	ld.global.f64 	%fd327, [%rd27+15840];
	add.f64 	%fd328, %fd326, %fd327;
	add.f64 	%fd329, %fd328, %fd248;
	add.f64 	%fd330, %fd329, %fd249;
	mul.f64 	%fd331, %fd330, 0d3FD0000000000000;
	add.f64 	%fd332, %fd320, %fd326;
	add.f64 	%fd333, %fd332, %fd242;
	add.f64 	%fd334, %fd333, %fd248;
	mul.f64 	%fd335, %fd334, 0d3FD0000000000000;
	add.f64 	%fd336, %fd321, %fd327;
	add.f64 	%fd337, %fd336, %fd243;
	add.f64 	%fd338, %fd337, %fd249;
	mul.f64 	%fd339, %fd338, 0d3FD0000000000000;
	add.f64 	%fd340, %fd325, %fd331;
	mul.f64 	%fd341, %fd340, 0d3FE0000000000000;
	ld.global.f64 	%fd342, [%rd29+16016];
	ld.global.f64 	%fd343, [%rd29+16008];
	add.f64 	%fd344, %fd342, %fd343;
	mul.f64 	%fd345, %fd344, 0d3FD0000000000000;
	ld.global.f64 	%fd346, [%rd8+16016];
	ld.global.f64 	%fd347, [%rd8+16008];
	add.f64 	%fd348, %fd346, %fd347;
	mul.f64 	%fd349, %fd348, 0d3FE0000000000000;
	sub.f64 	%fd350, %fd349, %fd345;
	mul.f64 	%fd351, %fd325, %fd350;
	ld.global.f64 	%fd352, [%rd29+16000];
	add.f64 	%fd353, %fd352, %fd343;
	ld.global.f64 	%fd354, [%rd8+16000];
	add.f64 	%fd355, %fd354, %fd347;
	mul.f64 	%fd356, %fd355, 0d3FE0000000000000;
	fma.rn.f64 	%fd357, %fd353, 0d3FD0000000000000, %fd356;
	mul.f64 	%fd358, %fd331, %fd357;
	ld.global.f64 	%fd359, [%rd9+16168];
	ld.global.f64 	%fd360, [%rd9+16008];
	add.f64 	%fd361, %fd359, %fd360;
	mul.f64 	%fd362, %fd361, 0d3FD0000000000000;
	ld.global.f64 	%fd363, [%rd8+16168];
	add.f64 	%fd364, %fd363, %fd347;
	mul.f64 	%fd365, %fd364, 0d3FE0000000000000;
	sub.f64 	%fd366, %fd365, %fd362;
	mul.f64 	%fd367, %fd335, %fd366;
	ld.global.f64 	%fd368, [%rd9+15848];
	add.f64 	%fd369, %fd368, %fd360;
	ld.global.f64 	%fd370, [%rd8+15848];
	add.f64 	%fd371, %fd370, %fd347;
	mul.f64 	%fd372, %fd371, 0d3FE0000000000000;
	fma.rn.f64 	%fd373, %fd369, 0d3FD0000000000000, %fd372;
	mul.f64 	%fd374, %fd339, %fd373;
	mul.f64 	%fd375, %fd351, 0d3FE0000000000000;
	mul.f64 	%fd376, %fd358, 0d3FE0000000000000;
	mul.f64 	%fd377, %fd367, 0d3FE0000000000000;
	mul.f64 	%fd378, %fd374, 0d3FE0000000000000;
	st.local.v2.f64 	[%rd3+32], {%fd297, %fd375};
	st.local.v2.f64 	[%rd4+32], {%fd298, %fd376};
	st.local.v2.f64 	[%rd5+32], {%fd299, %fd377};
	st.local.v2.f64 	[%rd6+32], {%fd300, %fd378};
	div.rn.f64 	%fd379, %fd341, 0d3FB999999999999A;
	add.f64 	%fd380, %fd379, %fd375;
	add.f64 	%fd381, %fd380, %fd376;
	add.f64 	%fd382, %fd381, %fd377;
	add.f64 	%fd383, %fd382, %fd378;
	st.local.v2.f64 	[%rd2+32], {%fd305, %fd383};
	sub.f64 	%fd384, %fd379, %fd375;
	sub.f64 	%fd385, %fd384, %fd376;
	sub.f64 	%fd386, %fd385, %fd377;
	sub.f64 	%fd387, %fd386, %fd378;
	ld.global.f64 	%fd388, [%rd30+16008];
	ld.global.f64 	%fd389, [%rd30+16016];
	mul.f64 	%fd390, %fd375, %fd389;
	fma.rn.f64 	%fd391, %fd387, %fd388, %fd390;
	ld.global.f64 	%fd392, [%rd30+16000];
	fma.rn.f64 	%fd393, %fd376, %fd392, %fd391;
	ld.global.f64 	%fd394, [%rd30+16168];
	fma.rn.f64 	%fd395, %fd377, %fd394, %fd393;
	ld.global.f64 	%fd396, [%rd30+15848];
	fma.rn.f64 	%fd397, %fd378, %fd396, %fd395;
	st.local.v2.f64 	[%rd7+32], {%fd319, %fd397};
	ld.global.f64 	%fd398, [%rd27+19208];
	ld.global.f64 	%fd399, [%rd27+19048];
	add.f64 	%fd400, %fd398, %fd399;
	add.f64 	%fd401, %fd400, %fd320;
	add.f64 	%fd402, %fd401, %fd321;
	mul.f64 	%fd403, %fd402, 0d3FD0000000000000;
	ld.global.f64 	%fd404, [%rd27+19200];
	ld.global.f64 	%fd405, [%rd27+19040];
	add.f64 	%fd406, %fd404, %fd405;
	add.f64 	%fd407, %fd406, %fd326;
	add.f64 	%fd408, %fd407, %fd327;
	mul.f64 	%fd409, %fd408, 0d3FD0000000000000;
	add.f64 	%fd410, %fd398, %fd404;
	add.f64 	%fd411, %fd410, %fd320;
	add.f64 	%fd412, %fd411, %fd326;
	mul.f64 	%fd413, %fd412, 0d3FD0000000000000;
	add.f64 	%fd414, %fd399, %fd405;
	add.f64 	%fd415, %fd414, %fd321;
	add.f64 	%fd416, %fd415, %fd327;
	mul.f64 	%fd417, %fd416, 0d3FD0000000000000;
	add.f64 	%fd418, %fd403, %fd409;
	mul.f64 	%fd419, %fd418, 0d3FE0000000000000;
	ld.global.f64 	%fd420, [%rd29+19216];
	ld.global.f64 	%fd421, [%rd29+19208];
	add.f64 	%fd422, %fd420, %fd421;
	mul.f64 	%fd423, %fd422, 0d3FD0000000000000;
	ld.global.f64 	%fd424, [%rd8+19216];
	ld.global.f64 	%fd425, [%rd8+19208];
	add.f64 	%fd426, %fd424, %fd425;
	mul.f64 	%fd427, %fd426, 0d3FE0000000000000;
	sub.f64 	%fd428, %fd427, %fd423;
	mul.f64 	%fd429, %fd403, %fd428;
	ld.global.f64 	%fd430, [%rd29+19200];
	add.f64 	%fd431, %fd430, %fd421;
	ld.global.f64 	%fd432, [%rd8+19200];
	add.f64 	%fd433, %fd432, %fd425;
	mul.f64 	%fd434, %fd433, 0d3FE0000000000000;
	fma.rn.f64 	%fd435, %fd431, 0d3FD0000000000000, %fd434;
	mul.f64 	%fd436, %fd409, %fd435;
	ld.global.f64 	%fd437, [%rd9+19368];
	ld.global.f64 	%fd438, [%rd9+19208];
	add.f64 	%fd439, %fd437, %fd438;
	mul.f64 	%fd440, %fd439, 0d3FD0000000000000;
	ld.global.f64 	%fd441, [%rd8+19368];
	add.f64 	%fd442, %fd441, %fd425;
	mul.f64 	%fd443, %fd442, 0d3FE0000000000000;
	sub.f64 	%fd444, %fd443, %fd440;
	mul.f64 	%fd445, %fd413, %fd444;
	ld.global.f64 	%fd446, [%rd9+19048];
	add.f64 	%fd447, %fd446, %fd438;
	ld.global.f64 	%fd448, [%rd8+19048];
	add.f64 	%fd449, %fd448, %fd425;
	mul.f64 	%fd450, %fd449, 0d3FE0000000000000;
	fma.rn.f64 	%fd451, %fd447, 0d3FD0000000000000, %fd450;
	mul.f64 	%fd452, %fd417, %fd451;
	mul.f64 	%fd453, %fd429, 0d3FE0000000000000;
	mul.f64 	%fd454, %fd436, 0d3FE0000000000000;
	mul.f64 	%fd455, %fd445, 0d3FE0000000000000;
	mul.f64 	%fd456, %fd452, 0d3FE0000000000000;
	div.rn.f64 	%fd457, %fd419, 0d3FB999999999999A;
	add.f64 	%fd458, %fd457, %fd453;
	add.f64 	%fd459, %fd458, %fd454;
	add.f64 	%fd460, %fd459, %fd455;
	add.f64 	%fd461, %fd460, %fd456;
	sub.f64 	%fd462, %fd457, %fd453;
	sub.f64 	%fd463, %fd462, %fd454;
	sub.f64 	%fd464, %fd463, %fd455;
	sub.f64 	%fd465, %fd464, %fd456;
	ld.global.f64 	%fd466, [%rd30+19208];
	ld.global.f64 	%fd467, [%rd30+19216];
	mul.f64 	%fd468, %fd453, %fd467;
	fma.rn.f64 	%fd469, %fd465, %fd466, %fd468;
	ld.global.f64 	%fd470, [%rd30+19200];
	fma.rn.f64 	%fd471, %fd454, %fd470, %fd469;
	ld.global.f64 	%fd472, [%rd30+19368];
	fma.rn.f64 	%fd473, %fd455, %fd472, %fd471;
	ld.global.f64 	%fd474, [%rd30+19048];
	fma.rn.f64 	%fd475, %fd456, %fd474, %fd473;
	ld.global.f64 	%fd476, [%rd27+22408];
	ld.global.f64 	%fd477, [%rd27+22248];
	add.f64 	%fd478, %fd476, %fd477;
	add.f64 	%fd479, %fd478, %fd398;
	add.f64 	%fd480, %fd479, %fd399;
	mul.f64 	%fd481, %fd480, 0d3FD0000000000000;
	ld.global.f64 	%fd482, [%rd27+22400];
	ld.global.f64 	%fd483, [%rd27+22240];
	add.f64 	%fd484, %fd482, %fd483;
	add.f64 	%fd485, %fd484, %fd404;
	add.f64 	%fd486, %fd485, %fd405;
	mul.f64 	%fd487, %fd486, 0d3FD0000000000000;
	add.f64 	%fd488, %fd476, %fd482;
	add.f64 	%fd489, %fd488, %fd398;
	add.f64 	%fd490, %fd489, %fd404;
	mul.f64 	%fd491, %fd490, 0d3FD0000000000000;
	add.f64 	%fd492, %fd477, %fd483;
	add.f64 	%fd493, %fd492, %fd399;
	add.f64 	%fd494, %fd493, %fd405;
	mul.f64 	%fd495, %fd494, 0d3FD0000000000000;
	add.f64 	%fd496, %fd481, %fd487;
	mul.f64 	%fd497, %fd496, 0d3FE0000000000000;
	ld.global.f64 	%fd498, [%rd29+22416];
	ld.global.f64 	%fd499, [%rd29+22408];
	add.f64 	%fd500, %fd498, %fd499;
	mul.f64 	%fd501, %fd500, 0d3FD0000000000000;
	ld.global.f64 	%fd502, [%rd8+22416];
	ld.global.f64 	%fd503, [%rd8+22408];
	add.f64 	%fd504, %fd502, %fd503;
	mul.f64 	%fd505, %fd504, 0d3FE0000000000000;
	sub.f64 	%fd506, %fd505, %fd501;
	mul.f64 	%fd507, %fd481, %fd506;
	ld.global.f64 	%fd508, [%rd29+22400];
	add.f64 	%fd509, %fd508, %fd499;
	ld.global.f64 	%fd510, [%rd8+22400];
	add.f64 	%fd511, %fd510, %fd503;
	mul.f64 	%fd512, %fd511, 0d3FE0000000000000;
	fma.rn.f64 	%fd513, %fd509, 0d3FD0000000000000, %fd512;
	mul.f64 	%fd514, %fd487, %fd513;
	ld.global.f64 	%fd515, [%rd9+22568];
	ld.global.f64 	%fd516, [%rd9+22408];
	add.f64 	%fd517, %fd515, %fd516;
	mul.f64 	%fd518, %fd517, 0d3FD0000000000000;
	ld.global.f64 	%fd519, [%rd8+22568];
	add.f64 	%fd520, %fd519, %fd503;
	mul.f64 	%fd521, %fd520, 0d3FE0000000000000;
	sub.f64 	%fd522, %fd521, %fd518;
	mul.f64 	%fd523, %fd491, %fd522;
	ld.global.f64 	%fd524, [%rd9+22248];
	add.f64 	%fd525, %fd524, %fd516;
	ld.global.f64 	%fd526, [%rd8+22248];
	add.f64 	%fd527, %fd526, %fd503;
	mul.f64 	%fd528, %fd527, 0d3FE0000000000000;
	fma.rn.f64 	%fd529, %fd525, 0d3FD0000000000000, %fd528;
	mul.f64 	%fd530, %fd495, %fd529;
	mul.f64 	%fd531, %fd507, 0d3FE0000000000000;
	mul.f64 	%fd532, %fd514, 0d3FE0000000000000;
	mul.f64 	%fd533, %fd523, 0d3FE0000000000000;
	mul.f64 	%fd534, %fd530, 0d3FE0000000000000;
	st.local.v2.f64 	[%rd3+48], {%fd453, %fd531};
	st.local.v2.f64 	[%rd4+48], {%fd454, %fd532};
	st.local.v2.f64 	[%rd5+48], {%fd455, %fd533};
	st.local.v2.f64 	[%rd6+48], {%fd456, %fd534};
	div.rn.f64 	%fd535, %fd497, 0d3FB999999999999A;
	add.f64 	%fd536, %fd535, %fd531;
	add.f64 	%fd537, %fd536, %fd532;
	add.f64 	%fd538, %fd537, %fd533;
	add.f64 	%fd539, %fd538, %fd534;
	st.local.v2.f64 	[%rd2+48], {%fd461, %fd539};
	sub.f64 	%fd540, %fd535, %fd531;
	sub.f64 	%fd541, %fd540, %fd532;
	sub.f64 	%fd542, %fd541, %fd533;
	sub.f64 	%fd543, %fd542, %fd534;
	ld.global.f64 	%fd544, [%rd30+22408];
	ld.global.f64 	%fd545, [%rd30+22416];
	mul.f64 	%fd546, %fd531, %fd545;
	fma.rn.f64 	%fd547, %fd543, %fd544, %fd546;
	ld.global.f64 	%fd548, [%rd30+22400];
	fma.rn.f64 	%fd549, %fd532, %fd548, %fd547;
	ld.global.f64 	%fd550, [%rd30+22568];
	fma.rn.f64 	%fd551, %fd533, %fd550, %fd549;
	ld.global.f64 	%fd552, [%rd30+22248];
	fma.rn.f64 	%fd553, %fd534, %fd552, %fd551;
	st.local.v2.f64 	[%rd7+48], {%fd475, %fd553};
	ld.global.f64 	%fd554, [%rd27+25608];
	ld.global.f64 	%fd555, [%rd27+25448];
	add.f64 	%fd556, %fd554, %fd555;
	add.f64 	%fd557, %fd556, %fd476;
	add.f64 	%fd558, %fd557, %fd477;
	mul.f64 	%fd559, %fd558, 0d3FD0000000000000;
	ld.global.f64 	%fd560, [%rd27+25600];
	ld.global.f64 	%fd561, [%rd27+25440];
	add.f64 	%fd562, %fd560, %fd561;
	add.f64 	%fd563, %fd562, %fd482;
	add.f64 	%fd564, %fd563, %fd483;
	mul.f64 	%fd565, %fd564, 0d3FD0000000000000;
	add.f64 	%fd566, %fd554, %fd560;
	add.f64 	%fd567, %fd566, %fd476;
	add.f64 	%fd568, %fd567, %fd482;
	mul.f64 	%fd569, %fd568, 0d3FD0000000000000;
	add.f64 	%fd570, %fd555, %fd561;
	add.f64 	%fd571, %fd570, %fd477;
	add.f64 	%fd572, %fd571, %fd483;
	mul.f64 	%fd573, %fd572, 0d3FD0000000000000;
	add.f64 	%fd574, %fd559, %fd565;
	mul.f64 	%fd575, %fd574, 0d3FE0000000000000;
	ld.global.f64 	%fd576, [%rd29+25616];
	ld.global.f64 	%fd577, [%rd29+25608];
	add.f64 	%fd578, %fd576, %fd577;
	mul.f64 	%fd579, %fd578, 0d3FD0000000000000;
	ld.global.f64 	%fd580, [%rd8+25616];
	ld.global.f64 	%fd581, [%rd8+25608];
	add.f64 	%fd582, %fd580, %fd581;
	mul.f64 	%fd583, %fd582, 0d3FE0000000000000;
	sub.f64 	%fd584, %fd583, %fd579;
	mul.f64 	%fd585, %fd559, %fd584;
	ld.global.f64 	%fd586, [%rd29+25600];
	add.f64 	%fd587, %fd586, %fd577;
	ld.global.f64 	%fd588, [%rd8+25600];
	add.f64 	%fd589, %fd588, %fd581;
	mul.f64 	%fd590, %fd589, 0d3FE0000000000000;
	fma.rn.f64 	%fd591, %fd587, 0d3FD0000000000000, %fd590;
	mul.f64 	%fd592, %fd565, %fd591;
	ld.global.f64 	%fd593, [%rd9+25768];
	ld.global.f64 	%fd594, [%rd9+25608];
	add.f64 	%fd595, %fd593, %fd594;
	mul.f64 	%fd596, %fd595, 0d3FD0000000000000;
	ld.global.f64 	%fd597, [%rd8+25768];
	add.f64 	%fd598, %fd597, %fd581;
	mul.f64 	%fd599, %fd598, 0d3FE0000000000000;
	sub.f64 	%fd600, %fd599, %fd596;
	mul.f64 	%fd601, %fd569, %fd600;
	ld.global.f64 	%fd602, [%rd9+25448];
	add.f64 	%fd603, %fd602, %fd594;
	ld.global.f64 	%fd604, [%rd8+25448];
	add.f64 	%fd605, %fd604, %fd581;
	mul.f64 	%fd606, %fd605, 0d3FE0000000000000;
	fma.rn.f64 	%fd607, %fd603, 0d3FD0000000000000, %fd606;
	mul.f64 	%fd608, %fd573, %fd607;
	mul.f64 	%fd609, %fd585, 0d3FE0000000000000;
	mul.f64 	%fd610, %fd592, 0d3FE0000000000000;
	mul.f64 	%fd611, %fd601, 0d3FE0000000000000;
	mul.f64 	%fd612, %fd608, 0d3FE0000000000000;
	st.local.f64 	[%rd3+64], %fd609;
	st.local.f64 	[%rd4+64], %fd610;
	st.local.f64 	[%rd5+64], %fd611;
	st.local.f64 	[%rd6+64], %fd612;
	div.rn.f64 	%fd613, %fd575, 0d3FB999999999999A;
	add.f64 	%fd614, %fd613, %fd609;
	add.f64 	%fd615, %fd614, %fd610;
	add.f64 	%fd616, %fd615, %fd611;
	add.f64 	%fd617, %fd616, %fd612;
	st.local.f64 	[%rd2+64], %fd617;
	sub.f64 	%fd618, %fd613, %fd609;
	sub.f64 	%fd619, %fd618, %fd610;
	sub.f64 	%fd620, %fd619, %fd611;
	sub.f64 	%fd621, %fd620, %fd612;
	ld.global.f64 	%fd622, [%rd30+25608];
	ld.global.f64 	%fd623, [%rd30+25616];
	mul.f64 	%fd624, %fd609, %fd623;
	fma.rn.f64 	%fd625, %fd621, %fd622, %fd624;
	ld.global.f64 	%fd626, [%rd30+25600];
	fma.rn.f64 	%fd627, %fd610, %fd626, %fd625;
	ld.global.f64 	%fd628, [%rd30+25768];
	fma.rn.f64 	%fd629, %fd611, %fd628, %fd627;
	ld.global.f64 	%fd630, [%rd30+25448];
	fma.rn.f64 	%fd631, %fd612, %fd630, %fd629;
	st.local.f64 	[%rd7+64], %fd631;
$L__BB0_3:
	atom.relaxed.global.cas.b32 	%r27, [max_found], 1, 0;
	mov.b32 	%r43, 0;
	mov.u32 	%r41, %r7;
	mov.u32 	%r42, %r6;
	mov.u32 	%r44, %r5;
$L__BB0_4:
	add.s32 	%r12, %r43, 1;
	mul.wide.s32 	%rd31, %r41, 8;
	add.s64 	%rd10, %rd1, %rd31;
	setp.gt.s32 	%p2, %r4, %r12;
	setp.gt.s32 	%p3, %r42, 17;
	or.pred  	%p4, %p2, %p3;
	@%p4 bra 	$L__BB0_7;
	ld.global.f64 	%fd632, [%rd10];
	mul.hi.s32 	%r28, %r41, 1717986919;
	shr.u32 	%r29, %r28, 31;
	shr.s32 	%r30, %r28, 3;
	add.s32 	%r31, %r30, %r29;
	mul.wide.s32 	%rd32, %r31, 8;
	add.s64 	%rd33, %rd7, %rd32;
	ld.local.f64 	%fd633, [%rd33];
	add.s64 	%rd34, %rd3, %rd32;
	ld.local.f64 	%fd634, [%rd34];
	ld.global.f64 	%fd635, [%rd10+8];
	fma.rn.f64 	%fd636, %fd634, %fd635, %fd633;
	add.s64 	%rd35, %rd4, %rd32;
	ld.local.f64 	%fd637, [%rd35];
	ld.global.f64 	%fd638, [%rd10+-8];
	fma.rn.f64 	%fd639, %fd637, %fd638, %fd636;
	add.s64 	%rd36, %rd5, %rd32;
	ld.local.f64 	%fd640, [%rd36];
	ld.global.f64 	%fd641, [%rd10+160];
	fma.rn.f64 	%fd642, %fd640, %fd641, %fd639;
	add.s64 	%rd37, %rd6, %rd32;
	ld.local.f64 	%fd643, [%rd37];
	ld.global.f64 	%fd644, [%rd10+-160];
	fma.rn.f64 	%fd645, %fd643, %fd644, %fd642;
	add.s64 	%rd38, %rd2, %rd32;
	ld.local.f64 	%fd646, [%rd38];
	div.rn.f64 	%fd647, %fd645, %fd646;
	st.global.f64 	[%rd10], %fd647;
	sub.f64 	%fd648, %fd632, %fd647;
	abs.f64 	%fd649, %fd648;
	setp.ltu.f64 	%p5, %fd649, 0d3E112E0BE826D695;
	@%p5 bra 	$L__BB0_7;
	atom.global.exch.b32 	%r32, [max_found], 1;
$L__BB0_7:
	bar.sync 	0;
	add.s32 	%r33, %r44, 1;
	add.s32 	%r13, %r12, 1;
	setp.gt.s32 	%p6, %r4, %r13;
	setp.gt.s32 	%p7, %r33, 17;
	or.pred  	%p8, %p6, %p7;
	@%p8 bra 	$L__BB0_10;
	ld.global.f64 	%fd650, [%rd10+160];
	add.s32 	%r34, %r41, 20;
	mul.hi.s32 	%r35, %r34, 1717986919;
	shr.u32 	%r36, %r35, 31;
	shr.s32 	%r37, %r35, 3;
	add.s32 	%r38, %r37, %r36;
	mul.wide.s32 	%rd39, %r38, 8;
	add.s64 	%rd40, %rd7, %rd39;
	ld.local.f64 	%fd651, [%rd40];
	add.s64 	%rd41, %rd3, %rd39;
	ld.local.f64 	%fd652, [%rd41];
	ld.global.f64 	%fd653, [%rd10+168];
	fma.rn.f64 	%fd654, %fd652, %fd653, %fd651;
	add.s64 	%rd42, %rd4, %rd39;
	ld.local.f64 	%fd655, [%rd42];
	ld.global.f64 	%fd656, [%rd10+152];
	fma.rn.f64 	%fd657, %fd655, %fd656, %fd654;
	add.s64 	%rd43, %rd5, %rd39;
	ld.local.f64 	%fd658, [%rd43];
	ld.global.f64 	%fd659, [%rd10+320];
	fma.rn.f64 	%fd660, %fd658, %fd659, %fd657;
	add.s64 	%rd44, %rd6, %rd39;
	ld.local.f64 	%fd661, [%rd44];
	ld.global.f64 	%fd662, [%rd10];
	fma.rn.f64 	%fd663, %fd661, %fd662, %fd660;
	add.s64 	%rd45, %rd2, %rd39;
	ld.local.f64 	%fd664, [%rd45];
	div.rn.f64 	%fd665, %fd663, %fd664;
	st.global.f64 	[%rd10+160], %fd665;
	sub.f64 	%fd666, %fd650, %fd665;
	abs.f64 	%fd667, %fd666;
	setp.ltu.f64 	%p9, %fd667, 0d3E112E0BE826D695;
	@%p9 bra 	$L__BB0_10;
	atom.global.exch.b32 	%r39, [max_found], 1;
$L__BB0_10:
	bar.sync 	0;
	add.s32 	%r44, %r44, 2;
	add.s32 	%r43, %r43, 2;
	add.s32 	%r42, %r42, 2;
	add.s32 	%r41, %r41, 40;
	setp.ne.s32 	%p10, %r13, 36;
	@%p10 bra 	$L__BB0_4;
	ld.global.u32 	%r40, [max_found];
	setp.ne.s32 	%p11, %r40, 0;
	@%p11 bra 	$L__BB0_3;
	add.f64 	%fd668, %fd668, 0d3FB999999999999A;
	setp.lt.f64 	%p12, %fd668, 0d4024000000000000;
	@%p12 bra 	$L__BB0_2;
$L__BB0_13:
	ret;

}


// ===== COMPILED SASS (sm_100) =====

	.target	sm_100

	.elftype	@"ET_EXEC"


//--------------------- .note.nv.tkinfo           --------------------------
	.section	.note.nv.tkinfo,"",@"SHT_NOTE"
	.sectionflags	@"SHF_NOTE_NV_TKINFO"
	.tkinfo
        /*0018*/ 	.word	0x00000002
        /*0030*/ 	.string	""
        /*0030*/ 	.string	"ptxas"
        /*0030*/ 	.string	"Cuda compilation tools, release 13.0, V13.0.88"
        /*0030*/ 	.string	"Build cuda_13.0.r13.0/compiler.36424714_0"
        /*0030*/ 	.string	"-arch sm_100 -m 64 "



//--------------------- .note.nv.cuinfo           --------------------------
	.section	.note.nv.cuinfo,"",@"SHT_NOTE"
	.sectionflags	@"SHF_NOTE_NV_CUINFO"
        /*0018*/ 	.short	0x0002
        /*001a*/ 	.short	0x0064
        /*001c*/ 	.short	0x0082
	.zero		2


//--------------------- .nv.info                  --------------------------
	.section	.nv.info,"",@"SHT_CUDA_INFO"
	.align	4


	//----- nvinfo : EIATTR_REGCOUNT
	.align		4
        /*0000*/ 	.byte	0x04, 0x2f
        /*0002*/ 	.short	(.L_2 - .L_1)
	.align		4
.L_1:
        /*0004*/ 	.word	index@(_Z18processCalculatingPdS_S_S_S_S_)
        /*0008*/ 	.word	0x00000046


	//----- nvinfo : EIATTR_FRAME_SIZE
	.align		4
.L_2:
        /*000c*/ 	.byte	0x04, 0x11
        /*000e*/ 	.short	(.L_4 - .L_3)
	.align		4
.L_3:
        /*0010*/ 	.word	index@($__internal_0_$__cuda_sm20_div_rn_f64_full)
        /*0014*/ 	.word	0x000001e0


	//----- nvinfo : EIATTR_FRAME_SIZE
	.align		4
.L_4:
        /*0018*/ 	.byte	0x04, 0x11
        /*001a*/ 	.short	(.L_6 - .L_5)
	.align		4
.L_5:
        /*001c*/ 	.word	index@(_Z18processCalculatingPdS_S_S_S_S_)
        /*0020*/ 	.word	0x000001e0


	//----- nvinfo : EIATTR_MIN_STACK_SIZE
	.align		4
.L_6:
        /*0024*/ 	.byte	0x04, 0x12
        /*0026*/ 	.short	(.L_8 - .L_7)
	.align		4
.L_7:
        /*0028*/ 	.word	index@(_Z18processCalculatingPdS_S_S_S_S_)
        /*002c*/ 	.word	0x000001e0
.L_8:


//--------------------- .nv.compat                --------------------------
	.section	.nv.compat,"",@"SHT_CUDA_COMPAT_INFO"
	.align	4
        /*0000*/ 	.byte	0x02, 0x09, 0x00, 0x00, 0x02, 0x02, 0x01, 0x00, 0x02, 0x05, 0x05, 0x00, 0x03, 0x07, 0x01, 0x01
        /*0010*/ 	.byte	0x02, 0x03, 0x00, 0x00, 0x02, 0x06, 0x01, 0x00, 0x04, 0x0b, 0x08, 0x00, 0x01, 0x00, 0x00, 0x00
        /*0020*/ 	.byte	0x00, 0x00, 0x00, 0x00


//--------------------- .nv.info._Z18processCalculatingPdS_S_S_S_S_ --------------------------
	.section	.nv.info._Z18processCalculatingPdS_S_S_S_S_,"",@"SHT_CUDA_INFO"
	.sectionflags	@""
	.align	4


	//----- nvinfo : EIATTR_CUDA_API_VERSION
	.align		4
        /*0000*/ 	.byte	0x04, 0x37
        /*0002*/ 	.short	(.L_10 - .L_9)
.L_9:
        /*0004*/ 	.word	0x00000082


	//----- nvinfo : EIATTR_KPARAM_INFO
	.align		4
.L_10:
        /*0008*/ 	.byte	0x04, 0x17
        /*000a*/ 	.short	(.L_12 - .L_11)
.L_11:
        /*000c*/ 	.word	0x00000000
        /*0010*/ 	.short	0x0005
        /*0012*/ 	.short	0x0028
        /*0014*/ 	.byte	0x00, 0xf5, 0x21, 0x00


	//----- nvinfo : EIATTR_KPARAM_INFO
	.align		4
.L_12:
        /*0018*/ 	.byte	0x04, 0x17
        /*001a*/ 	.short	(.L_14 - .L_13)
.L_13:
        /*001c*/ 	.word	0x00000000
        /*0020*/ 	.short	0x0004
        /*0022*/ 	.short	0x0020
        /*0024*/ 	.byte	0x00, 0xf5, 0x21, 0x00


	//----- nvinfo : EIATTR_KPARAM_INFO
	.align		4
.L_14:
        /*0028*/ 	.byte	0x04, 0x17
        /*002a*/ 	.short	(.L_16 - .L_15)
.L_15:
        /*002c*/ 	.word	0x00000000
        /*0030*/ 	.short	0x0003
        /*0032*/ 	.short	0x0018
        /*0034*/ 	.byte	0x00, 0xf5, 0x21, 0x00


	//----- nvinfo : EIATTR_KPARAM_INFO
	.align		4
.L_16:
        /*0038*/ 	.byte	0x04, 0x17
        /*003a*/ 	.short	(.L_18 - .L_17)
.L_17:
        /*003c*/ 	.word	0x00000000
        /*0040*/ 	.short	0x0002
        /*0042*/ 	.short	0x0010
        /*0044*/ 	.byte	0x00, 0xf5, 0x21, 0x00


	//----- nvinfo : EIATTR_KPARAM_INFO
	.align		4
.L_18:
        /*0048*/ 	.byte	0x04, 0x17
        /*004a*/ 	.short	(.L_20 - .L_19)
.L_19:
        /*004c*/ 	.word	0x00000000
        /*0050*/ 	.short	0x0001
        /*0052*/ 	.short	0x0008
        /*0054*/ 	.byte	0x00, 0xf5, 0x21, 0x00


	//----- nvinfo : EIATTR_KPARAM_INFO
	.align		4
.L_20:
        /*0058*/ 	.byte	0x04, 0x17
        /*005a*/ 	.short	(.L_22 - .L_21)
.L_21:
        /*005c*/ 	.word	0x00000000
        /*0060*/ 	.short	0x0000
        /*0062*/ 	.short	0x0000
        /*0064*/ 	.byte	0x00, 0xf5, 0x21, 0x00


	//----- nvinfo : EIATTR_SPARSE_MMA_MASK
	.align		4
.L_22:
        /*0068*/ 	.byte	0x03, 0x50
        /*006a*/ 	.short	0x0000


	//----- nvinfo : EIATTR_MAXREG_COUNT
	.align		4
        /*006c*/ 	.byte	0x03, 0x1b
        /*006e*/ 	.short	0x00ff


	//----- nvinfo : EIATTR_NUM_BARRIERS
	.align		4
        /*0070*/ 	.byte	0x02, 0x4c
        /*0072*/ 	.byte	0x01
	.zero		1


	//----- nvinfo : EIATTR_MERCURY_ISA_VERSION
	.align		4
        /*0074*/ 	.byte	0x03, 0x5f
        /*0076*/ 	.short	0x0101


	//----- nvinfo : EIATTR_VRC_CTA_INIT_COUNT
	.align		4
        /*0078*/ 	.byte	0x02, 0x4a
	.zero		1
	.zero		1


	//----- nvinfo : EIATTR_EXIT_INSTR_OFFSETS
	.align		4
        /*007c*/ 	.byte	0x04, 0x1c
        /*007e*/ 	.short	(.L_24 - .L_23)


	//   ....[0]....
.L_23:
        /*0080*/ 	.word	0x00000080


	//   ....[1]....
        /*0084*/ 	.word	0x00003ff0


	//----- nvinfo : EIATTR_CRS_STACK_SIZE
	.align		4
.L_24:
        /*0088*/ 	.byte	0x04, 0x1e
        /*008a*/ 	.short	(.L_26 - .L_25)
.L_25:
        /*008c*/ 	.word	0x00000000


	//----- nvinfo : EIATTR_CBANK_PARAM_SIZE
	.align		4
.L_26:
        /*0090*/ 	.byte	0x03, 0x19
        /*0092*/ 	.short	0x0030


	//----- nvinfo : EIATTR_PARAM_CBANK
	.align		4
        /*0094*/ 	.byte	0x04, 0x0a
        /*0096*/ 	.short	(.L_28 - .L_27)
	.align		4
.L_27:
        /*0098*/ 	.word	index@(.nv.constant0._Z18processCalculatingPdS_S_S_S_S_)
        /*009c*/ 	.short	0x0380
        /*009e*/ 	.short	0x0030


	//----- nvinfo : EIATTR_SW_WAR
	.align		4
.L_28:
        /*00a0*/ 	.byte	0x04, 0x36
        /*00a2*/ 	.short	(.L_30 - .L_29)
.L_29:
        /*00a4*/ 	.word	0x00000008
.L_30:


//--------------------- .nv.callgraph             --------------------------
	.section	.nv.callgraph,"",@"SHT_CUDA_CALLGRAPH"
	.align	4
	.sectionentsize	8
	.align		4
        /*0000*/ 	.word	0x00000000
	.align		4
        /*0004*/ 	.word	0xffffffff
	.align		4
        /*0008*/ 	.word	0x00000000
	.align		4
        /*000c*/ 	.word	0xfffffffe
	.align		4
        /*0010*/ 	.word	0x00000000
	.align		4
        /*0014*/ 	.word	0xfffffffd
	.align		4
        /*0018*/ 	.word	0x00000000
	.align		4
        /*001c*/ 	.word	0xfffffffc


//--------------------- .nv.constant4             --------------------------
	.section	.nv.constant4,"a",@progbits
	.align	8
	.align		8
.nv.constant4:
        /*0000*/ 	.dword	max_found


//--------------------- .text._Z18processCalculatingPdS_S_S_S_S_ --------------------------
	.section	.text._Z18processCalculatingPdS_S_S_S_S_,"ax",@progbits
	.align	128
        .global         _Z18processCalculatingPdS_S_S_S_S_
        .type           _Z18processCalculatingPdS_S_S_S_S_,@function
        .size           _Z18processCalculatingPdS_S_S_S_S_,(.L_x_33 - _Z18processCalculatingPdS_S_S_S_S_)
        .other          _Z18processCalculatingPdS_S_S_S_S_,@"STO_CUDA_ENTRY STV_DEFAULT"
_Z18processCalculatingPdS_S_S_S_S_:
.text._Z18processCalculatingPdS_S_S_S_S_:
[----:B------:R-:W0:Y:S01]  /*0000*/  LDC R1, c[0x0][0x37c] ;  /* 0x0000df00ff017b82 */ /* 0x000e220000000800 */
[----:B------:R-:W1:Y:S07]  /*0010*/  S2R R0, SR_TID.X ;  /* 0x0000000000007919 */ /* 0x000e6e0000002100 */
[----:B------:R-:W1:Y:S01]  /*0020*/  S2UR UR4, SR_CTAID.X ;  /* 0x00000000000479c3 */ /* 0x000e620000002500 */
[----:B0-----:R-:W-:-:S07]  /*0030*/  VIADD R1, R1, 0xfffffe20 ;  /* 0xfffffe2001017836 */ /* 0x001fce0000000000 */
[----:B------:R-:W1:Y:S02]  /*0040*/  LDC R5, c[0x0][0x360] ;  /* 0x0000d800ff057b82 */ /* 0x000e640000000800 */
[----:B-1----:R-:W-:-:S04]  /*0050*/  IMAD R5, R5, UR4, R0 ;  /* 0x0000000405057c24 */ /* 0x002fc8000f8e0200 */
[----:B------:R-:W-:-:S05]  /*0060*/  VIADD R2, R5, 0x1 ;  /* 0x0000000105027836 */ /* 0x000fca0000000000 */
[----:B------:R-:W-:-:S13]  /*0070*/  ISETP.GT.AND P0, PT, R2, 0x18e, PT ;  /* 0x0000018e0200780c */ /* 0x000fda0003f04270 */
[----:B------:R-:W-:Y:S05]  /*0080*/  @P0 EXIT ;  /* 0x000000000000094d */ /* 0x000fea0003800000 */
[----:B------:R-:W0:Y:S01]  /*0090*/  LDC.64 R34, c[0x0][0x3a0] ;  /* 0x0000e800ff227b82 */ /* 0x000e220000000a00 */
[----:B------:R-:W-:Y:S01]  /*00a0*/  IMAD.MOV.U32 R0, RZ, RZ, -0x13 ;  /* 0xffffffedff007424 */ /* 0x000fe200078e00ff */
[----:B------:R-:W-:Y:S01]  /*00b0*/  CS2R R30, SRZ ;  /* 0x00000000001e7805 */ /* 0x000fe2000001ff00 */
[----:B------:R-:W-:Y:S01]  /*00c0*/  IMAD.MOV R20, RZ, RZ, -R5 ;  /* 0x000000ffff147224 */ /* 0x000fe200078e0a05 */
[----:B------:R-:W1:Y:S01]  /*00d0*/  LDCU.64 UR6, c[0x0][0x358] ;  /* 0x00006b00ff0677ac */ /* 0x000e620008000a00 */
[C---:B------:R-:W-:Y:S01]  /*00e0*/  IMAD R3, R5.reuse, R0, 0x15 ;  /* 0x0000001505037424 */ /* 0x040fe200078e0200 */
[----:B------:R-:W-:Y:S02]  /*00f0*/  MOV R0, R1 ;  /* 0x0000000100007202 */ /* 0x000fe40000000f00 */
[----:B------:R-:W2:Y:S01]  /*0100*/  LDC.64 R32, c[0x0][0x390] ;  /* 0x0000e400ff207b82 */ /* 0x000ea20000000a00 */
[----:B0-----:R-:W-:-:S04]  /*0110*/  IMAD.WIDE R34, R5, 0x8, R34 ;  /* 0x0000000805227825 */ /* 0x001fc800078e0222 */
[----:B-12---:R-:W-:-:S07]  /*0120*/  IMAD.WIDE R32, R5, 0x8, R32 ;  /* 0x0000000805207825 */ /* 0x006fce00078e0220 */
.L_x_26:
[----:B0-----:R-:W0:Y:S01]  /*0130*/  S2R R5, SR_TID.X ;  /* 0x0000000000057919 */ /* 0x001e220000002100 */
[----:B------:R-:W0:Y:S01]  /*0140*/  S2UR UR4, SR_CTAID.X ;  /* 0x00000000000479c3 */ /* 0x000e220000002500 */
[----:B------:R-:W2:Y:S04]  /*0150*/  LDG.E.64 R26, desc[UR6][R32.64+0xd28] ;  /* 0x000d2806201a7981 */ /* 0x000ea8000c1e1b00 */
[----:B------:R-:W2:Y:S03]  /*0160*/  LDG.E.64 R18, desc[UR6][R32.64+0xc88] ;  /* 0x000c880620127981 */ /* 0x000ea6000c1e1b00 */
[----:B------:R-:W0:Y:S01]  /*0170*/  LDC R28, c[0x0][0x360] ;  /* 0x0000d800ff1c7b82 */ /* 0x000e220000000800 */
[----:B------:R-:W3:Y:S04]  /*0180*/  LDG.E.64 R24, desc[UR6][R34.64+0xc88] ;  /* 0x000c880622187981 */ /* 0x000ee8000c1e1b00 */
[----:B------:R-:W3:Y:S03]  /*0190*/  LDG.E.64 R8, desc[UR6][R34.64+0xd28] ;  /* 0x000d280622087981 */ /* 0x000ee6000c1e1b00 */
[----:B------:R-:W1:Y:S01]  /*01a0*/  LDC.64 R38, c[0x0][0x380] ;  /* 0x0000e000ff267b82 */ /* 0x000e620000000a00 */
[----:B------:R-:W4:Y:S04]  /*01b0*/  LDG.E.64 R42, desc[UR6][R34.64+0xc80] ;  /* 0x000c8006222a7981 */ /* 0x000f28000c1e1b00 */
[----:B-----5:R-:W5:Y:S03]  /*01c0*/  LDG.E.64 R12, desc[UR6][R34.64+0xc90] ;  /* 0x000c9006220c7981 */ /* 0x020f66000c1e1b00 */
[----:B------:R-:W1:Y:S01]  /*01d0*/  LDC.64 R36, c[0x0][0x388] ;  /* 0x0000e200ff247b82 */ /* 0x000e620000000a00 */
[----:B------:R-:W5:Y:S04]  /*01e0*/  LDG.E.64 R10, desc[UR6][R32.64+0xbe8] ;  /* 0x000be806200a7981 */ /* 0x000f68000c1e1b00 */
[----:B------:R-:W5:Y:S01]  /*01f0*/  LDG.E.64 R16, desc[UR6][R34.64+0xbe8] ;  /* 0x000be80622107981 */ /* 0x000f62000c1e1b00 */
[----:B0-----:R-:W-:-:S04]  /*0200*/  IMAD R28, R28, UR4, R5 ;  /* 0x000000041c1c7c24 */ /* 0x001fc8000f8e0205 */
[----:B-1----:R-:W-:-:S05]  /*0210*/  IMAD.WIDE R38, R28, 0x8, R38 ;  /* 0x000000081c267825 */ /* 0x002fca00078e0226 */
[----:B------:R-:W5:Y:S04]  /*0220*/  LDG.E.64 R50, desc[UR6][R38.64+0xc88] ;  /* 0x000c880626327981 */ /* 0x000f68000c1e1b00 */
[----:B------:R-:W5:Y:S04]  /*0230*/  LDG.E.64 R48, desc[UR6][R38.64+0xbe8] ;  /* 0x000be80626307981 */ /* 0x000f68000c1e1b00 */
[----:B------:R-:W5:Y:S04]  /*0240*/  LDG.E.64 R44, desc[UR6][R38.64+0xbe0] ;  /* 0x000be006262c7981 */ /* 0x000f68000c1e1b00 */
[----:B------:R-:W5:Y:S01]  /*0250*/  LDG.E.64 R46, desc[UR6][R38.64+0xc80] ;  /* 0x000c8006262e7981 */ /* 0x000f62000c1e1b00 */
[----:B------:R-:W-:-:S03]  /*0260*/  IMAD.WIDE R36, R28, 0x8, R36 ;  /* 0x000000081c247825 */ /* 0x000fc600078e0224 */
[----:B------:R-:W5:Y:S04]  /*0270*/  LDG.E.64 R22, desc[UR6][R38.64+0x8] ;  /* 0x0000080626167981 */ /* 0x000f68000c1e1b00 */
[----:B------:R-:W5:Y:S04]  /*0280*/  LDG.E.64 R54, desc[UR6][R38.64] ;  /* 0x0000000626367981 */ /* 0x000f68000c1e1b00 */
[----:B------:R-:W5:Y:S04]  /*0290*/  LDG.E.64 R40, desc[UR6][R36.64+0xc90] ;  /* 0x000c900624287981 */ /* 0x000f68000c1e1b00 */
[----:B------:R-:W5:Y:S04]  /*02a0*/  LDG.E.64 R14, desc[UR6][R36.64+0xc88] ;  /* 0x000c8806240e7981 */ /* 0x000f68000c1e1b00 */
[----:B------:R-:W5:Y:S04]  /*02b0*/  LDG.E.64 R56, desc[UR6][R36.64+0xc80] ;  /* 0x000c800624387981 */ /* 0x000f68000c1e1b00 */
[----:B------:R-:W5:Y:S04]  /*02c0*/  LDG.E.64 R6, desc[UR6][R38.64+-0x98] ;  /* 0xffff680626067981 */ /* 0x000f68000c1e1b00 */
[----:B------:R-:W5:Y:S01]  /*02d0*/  LDG.E.64 R52, desc[UR6][R38.64+-0xa0] ;  /* 0xffff600626347981 */ /* 0x000f62000c1e1b00 */
[----:B------:R-:W0:Y:S01]  /*02e0*/  MUFU.RCP64H R59, 0.099999964237213134766 ;  /* 0x3fb99999003b7908 */ /* 0x000e220000001800 */
[----:B------:R-:W-:-:S02]  /*02f0*/  IMAD.MOV.U32 R4, RZ, RZ, -0x66666666 ;  /* 0x9999999aff047424 */ /* 0x000fc400078e00ff */
[----:B------:R-:W-:Y:S02]  /*0300*/  IMAD.MOV.U32 R5, RZ, RZ, 0x3fb99999 ;  /* 0x3fb99999ff057424 */ /* 0x000fe400078e00ff */
[----:B------:R-:W-:Y:S01]  /*0310*/  IMAD.MOV.U32 R58, RZ, RZ, 0x1 ;  /* 0x00000001ff3a7424 */ /* 0x000fe200078e00ff */
[----:B------:R-:W-:Y:S01]  /*0320*/  UMOV UR4, 0x9999999a ;  /* 0x9999999a00047882 */ /* 0x000fe20000000000 */
[----:B------:R-:W-:Y:S02]  /*0330*/  UMOV UR5, 0x3fb99999 ;  /* 0x3fb9999900057882 */ /* 0x000fe40000000000 */
[----:B------:R-:W-:Y:S01]  /*0340*/  DADD R30, R30, UR4 ;  /* 0x000000041e1e7e29 */ /* 0x000fe20008000000 */
[----:B------:R-:W-:Y:S07]  /*0350*/  BSSY.RECONVERGENT B1, `(.L_x_0) ;  /* 0x0000044000017945 */ /* 0x000fee0003800200 */
[----:B------:R-:W-:-:S02]  /*0360*/  DSETP.GEU.AND P1, PT, R30, 10, PT ;  /* 0x402400001e00742a */ /* 0x000fc40003f2e000 */
[----:B--2---:R-:W-:Y:S02]  /*0370*/  DADD R26, R26, R18 ;  /* 0x000000001a1a7229 */ /* 0x004fe40000000012 */
[----:B---3--:R-:W-:-:S06]  /*0380*/  DADD R8, R24, R8 ;  /* 0x0000000018087229 */ /* 0x008fcc0000000008 */
[----:B------:R-:W-:Y:S02]  /*0390*/  DMUL R26, R26, 0.25 ;  /* 0x3fd000001a1a7828 */ /* 0x000fe40000000000 */
[----:B----4-:R-:W-:Y:S02]  /*03a0*/  DADD R42, R24, R42 ;  /* 0x00000000182a7229 */ /* 0x010fe4000000002a */
[----:B-----5:R-:W-:Y:S02]  /*03b0*/  DADD R12, R12, R24 ;  /* 0x000000000c0c7229 */ /* 0x020fe40000000018 */
[----:B------:R-:W-:Y:S02]  /*03c0*/  DADD R10, R18, R10 ;  /* 0x00000000120a7229 */ /* 0x000fe4000000000a */
[----:B------:R-:W-:Y:S02]  /*03d0*/  DADD R24, R24, R16 ;  /* 0x0000000018187229 */ /* 0x000fe40000000010 */
[----:B------:R-:W-:-:S02]  /*03e0*/  DFMA R8, R8, 0.5, -R26 ;  /* 0x3fe000000808782b */ /* 0x000fc4000000081a */
[----:B0-----:R-:W-:Y:S02]  /*03f0*/  DFMA R26, R58, -R4, 1 ;  /* 0x3ff000003a1a742b */ /* 0x001fe40000000804 */
[----:B------:R-:W-:Y:S02]  /*0400*/  DADD R16, R50, R48 ;  /* 0x0000000032107229 */ /* 0x000fe40000000030 */
[----:B------:R-:W-:-:S06]  /*0410*/  DADD R18, R46, R44 ;  /* 0x000000002e127229 */ /* 0x000fcc000000002c */
[----:B------:R-:W-:Y:S02]  /*0420*/  DADD R16, R16, R22 ;  /* 0x0000000010107229 */ /* 0x000fe40000000016 */
[----:B------:R-:W-:Y:S02]  /*0430*/  DADD R18, R18, R54 ;  /* 0x0000000012127229 */ /* 0x000fe40000000036 */
[----:B------:R-:W-:Y:S02]  /*0440*/  DFMA R26, R26, R26, R26 ;  /* 0x0000001a1a1a722b */ /* 0x000fe4000000001a */
[----:B------:R-:W-:Y:S02]  /*0450*/  DADD R40, R40, R14 ;  /* 0x0000000028287229 */ /* 0x000fe4000000000e */
[----:B------:R-:W-:Y:S02]  /*0460*/  DADD R14, R14, R56 ;  /* 0x000000000e0e7229 */ /* 0x000fe40000000038 */
[----:B------:R-:W-:-:S02]  /*0470*/  DADD R56, R50, R46 ;  /* 0x0000000032387229 */ /* 0x000fc4000000002e */
[----:B------:R-:W-:Y:S02]  /*0480*/  DADD R16, R16, R6 ;  /* 0x0000000010107229 */ /* 0x000fe40000000006 */
[----:B------:R-:W-:-:S04]  /*0490*/  DADD R18, R18, R52 ;  /* 0x0000000012127229 */ /* 0x000fc80000000034 */
[----:B------:R-:W-:Y:S02]  /*04a0*/  DADD R22, R22, R56 ;  /* 0x0000000016167229 */ /* 0x000fe40000000038 */
[----:B------:R-:W-:Y:S02]  /*04b0*/  DADD R56, R48, R44 ;  /* 0x0000000030387229 */ /* 0x000fe4000000002c */
[----:B------:R-:W-:Y:S02]  /*04c0*/  DFMA R26, R58, R26, R58 ;  /* 0x0000001a3a1a722b */ /* 0x000fe4000000003a */
[----:B------:R-:W-:Y:S02]  /*04d0*/  DMUL R16, R16, 0.25 ;  /* 0x3fd0000010107828 */ /* 0x000fe40000000000 */
[----:B------:R-:W-:Y:S02]  /*04e0*/  DMUL R18, R18, 0.25 ;  /* 0x3fd0000012127828 */ /* 0x000fe40000000000 */
[----:B------:R-:W-:-:S02]  /*04f0*/  DADD R6, R6, R56 ;  /* 0x0000000006067229 */ /* 0x000fc40000000038 */
[----:B------:R-:W-:Y:S02]  /*0500*/  DADD R22, R54, R22 ;  /* 0x0000000036167229 */ /* 0x000fe40000000016 */
[----:B------:R-:W-:Y:S02]  /*0510*/  DFMA R56, R26, -R4, 1 ;  /* 0x3ff000001a38742b */ /* 0x000fe40000000804 */
[----:B------:R-:W-:Y:S02]  /*0520*/  DADD R54, R16, R18 ;  /* 0x0000000010367229 */ /* 0x000fe40000000012 */
[----:B------:R-:W-:Y:S02]  /*0530*/  DMUL R40, R40, 0.25 ;  /* 0x3fd0000028287828 */ /* 0x000fe40000000000 */
[----:B------:R-:W-:Y:S02]  /*0540*/  DMUL R42, R42, 0.5 ;  /* 0x3fe000002a2a7828 */ /* 0x000fe40000000000 */
[----:B------:R-:W-:-:S02]  /*0550*/  DADD R52, R52, R6 ;  /* 0x0000000034347229 */ /* 0x000fc40000000006 */
[----:B------:R-:W-:Y:S02]  /*0560*/  DFMA R26, R26, R56, R26 ;  /* 0x000000381a1a722b */ /* 0x000fe4000000001a */
[----:B------:R-:W-:Y:S02]  /*0570*/  DMUL R6, R54, 0.5 ;  /* 0x3fe0000036067828 */ /* 0x000fe40000000000 */
[----:B------:R-:W-:Y:S02]  /*0580*/  DMUL R24, R24, 0.5 ;  /* 0x3fe0000018187828 */ /* 0x000fe40000000000 */
[----:B------:R-:W-:Y:S02]  /*0590*/  DFMA R12, R12, 0.5, -R40 ;  /* 0x3fe000000c0c782b */ /* 0x000fe40000000828 */
[----:B------:R-:W-:Y:S02]  /*05a0*/  DFMA R42, R14, 0.25, R42 ;  /* 0x3fd000000e2a782b */ /* 0x000fe4000000002a */
[----:B------:R-:W-:-:S02]  /*05b0*/  DMUL R14, R6, R26 ;  /* 0x0000001a060e7228 */ /* 0x000fc40000000000 */
[----:B------:R-:W-:Y:S02]  /*05c0*/  DFMA R10, R10, 0.25, R24 ;  /* 0x3fd000000a0a782b */ /* 0x000fe40000000018 */
[----:B------:R-:W-:Y:S02]  /*05d0*/  DMUL R22, R22, 0.25 ;  /* 0x3fd0000016167828 */ /* 0x000fe40000000000 */
[----:B------:R-:W-:Y:S02]  /*05e0*/  DMUL R52, R52, 0.25 ;  /* 0x3fd0000034347828 */ /* 0x000fe40000000000 */
[----:B------:R-:W-:Y:S02]  /*05f0*/  DMUL R16, R16, R12 ;  /* 0x0000000c10107228 */ /* 0x000fe40000000000 */
[----:B------:R-:W-:Y:S02]  /*0600*/  DMUL R12, R18, R42 ;  /* 0x0000002a120c7228 */ /* 0x000fe40000000000 */
[----:B------:R-:W-:-:S02]  /*0610*/  DFMA R18, R14, -R4, R6 ;  /* 0x800000040e12722b */ /* 0x000fc40000000006 */
[----:B------:R-:W-:Y:S02]  /*0620*/  DMUL R8, R22, R8 ;  /* 0x0000000816087228 */ /* 0x000fe40000000000 */
[----:B------:R-:W-:-:S04]  /*0630*/  DMUL R10, R52, R10 ;  /* 0x0000000a340a7228 */ /* 0x000fc80000000000 */
[----:B------:R-:W-:Y:S02]  /*0640*/  DFMA R26, R26, R18, R14 ;  /* 0x000000121a1a722b */ /* 0x000fe4000000000e */
[----:B------:R-:W-:Y:S02]  /*0650*/  DMUL R16, R16, 0.5 ;  /* 0x3fe0000010107828 */ /* 0x000fe40000000000 */
[----:B------:R-:W-:Y:S02]  /*0660*/  DMUL R8, R8, 0.5 ;  /* 0x3fe0000008087828 */ /* 0x000fe40000000000 */
[----:B------:R-:W-:Y:S02]  /*0670*/  DMUL R12, R12, 0.5 ;  /* 0x3fe000000c0c7828 */ /* 0x000fe40000000000 */
[----:B------:R-:W-:Y:S01]  /*0680*/  DMUL R4, R10, 0.5 ;  /* 0x3fe000000a047828 */ /* 0x000fe20000000000 */
[----:B------:R0:W-:Y:S01]  /*0690*/  STL.64 [R1+0x58], R16 ;  /* 0x0000581001007387 */ /* 0x0001e20000100a00 */
[----:B------:R-:W-:-:S03]  /*06a0*/  FFMA R10, RZ, 1.4499999284744262695, R27 ;  /* 0x3fb99999ff0a7823 */ /* 0x000fc6000000001b */
[----:B------:R0:W-:Y:S04]  /*06b0*/  STL.64 [R1+0xf8], R8 ;  /* 0x0000f80801007387 */ /* 0x0001e80000100a00 */
[----:B------:R0:W-:Y:S04]  /*06c0*/  STL.64 [R1+0xa8], R12 ;  /* 0x0000a80c01007387 */ /* 0x0001e80000100a00 */
[----:B------:R0:W-:Y:S01]  /*06d0*/  STL.64 [R1+0x148], R4 ;  /* 0x0001480401007387 */ /* 0x0001e20000100a00 */
[----:B------:R-:W-:Y:S02]  /*06e0*/  FSETP.GT.AND P0, PT, |R10|, 1.469367938527859385e-39, PT ;  /* 0x001000000a00780b */ /* 0x000fe40003f04200 */
[----:B------:R-:W-:-:S13]  /*06f0*/  FSETP.GEU.AND P2, PT, |R7|, 6.5827683646048100446e-37, PT ;  /* 0x036000000700780b */ /* 0x000fda0003f4e200 */
[----:B0-----:R-:W-:Y:S05]  /*0700*/  @P0 BRA P2, `(.L_x_1) ;  /* 0x0000000000200947 */ /* 0x001fea0001000000 */
[----:B------:R-:W-:Y:S01]  /*0710*/  IMAD.MOV.U32 R25, RZ, RZ, R6 ;  /* 0x000000ffff197224 */ /* 0x000fe200078e0006 */
[----:B------:R-:W-:Y:S01]  /*0720*/  MOV R24, R7 ;  /* 0x0000000700187202 */ /* 0x000fe20000000f00 */
[----:B------:R-:W-:Y:S01]  /*0730*/  IMAD.MOV.U32 R23, RZ, RZ, -0x66666666 ;  /* 0x9999999aff177424 */ /* 0x000fe200078e00ff */
[----:B------:R-:W-:Y:S01]  /*0740*/  MOV R21, 0x770 ;  /* 0x0000077000157802 */ /* 0x000fe20000000f00 */
[----:B------:R-:W-:-:S07]  /*0750*/  IMAD.MOV.U32 R22, RZ, RZ, 0x3fb99999 ;  /* 0x3fb99999ff167424 */ /* 0x000fce00078e00ff */
[----:B------:R-:W-:Y:S05]  /*0760*/  CALL.REL.NOINC `($__internal_0_$__cuda_sm20_div_rn_f64_full) ;  /* 0x0000003800247944 */ /* 0x000fea0003c00000 */
[----:B------:R-:W-:Y:S02]  /*0770*/  IMAD.MOV.U32 R26, RZ, RZ, R23 ;  /* 0x000000ffff1a7224 */ /* 0x000fe400078e0017 */
[----:B------:R-:W-:-:S07]  /*0780*/  IMAD.MOV.U32 R27, RZ, RZ, R22 ;  /* 0x000000ffff1b7224 */ /* 0x000fce00078e0016 */
.L_x_1:
[----:B------:R-:W-:Y:S05]  /*0790*/  BSYNC.RECONVERGENT B1 ;  /* 0x0000000000017941 */ /* 0x000fea0003800200 */
.L_x_0:
[----:B------:R-:W0:Y:S01]  /*07a0*/  LDC.64 R6, c[0x0][0x3a8] ;  /* 0x0000ea00ff067b82 */ /* 0x000e220000000a00 */
[----:B------:R-:W2:Y:S04]  /*07b0*/  LDG.E.64 R18, desc[UR6][R38.64+0x1908] ;  /* 0x0019080626127981 */ /* 0x000ea8000c1e1b00 */
[----:B------:R-:W2:Y:S04]  /*07c0*/  LDG.E.64 R14, desc[UR6][R38.64+0x1868] ;  /* 0x00186806260e7981 */ /* 0x000ea8000c1e1b00 */
[----:B------:R-:W3:Y:S01]  /*07d0*/  LDG.E.64 R10, desc[UR6][R38.64+0x1900] ;  /* 0x00190006260a7981 */ /* 0x000ee2000c1e1b00 */
[----:B------:R-:W-:-:S02]  /*07e0*/  DADD R24, -R16, R26 ;  /* 0x0000000010187229 */ /* 0x000fc4000000011a */
[----:B------:R-:W-:Y:S01]  /*07f0*/  DADD R58, R16, R26 ;  /* 0x00000000103a7229 */ /* 0x000fe2000000001a */
[----:B------:R-:W4:Y:S04]  /*0800*/  LDG.E.64 R52, desc[UR6][R32.64+0x1908] ;  /* 0x0019080620347981 */ /* 0x000f28000c1e1b00 */
[----:B------:R-:W5:Y:S01]  /*0810*/  LDG.E.64 R26, desc[UR6][R34.64+0x1908] ;  /* 0x00190806221a7981 */ /* 0x000f62000c1e1b00 */
[----:B0-----:R-:W-:-:S03]  /*0820*/  IMAD.WIDE R28, R28, 0x8, R6 ;  /* 0x000000081c1c7825 */ /* 0x001fc600078e0206 */
[----:B------:R-:W4:Y:S04]  /*0830*/  LDG.E.64 R6, desc[UR6][R38.64+0x1860] ;  /* 0x0018600626067981 */ /* 0x000f28000c1e1b00 */
[----:B------:R-:W2:Y:S04]  /*0840*/  LDG.E.64 R22, desc[UR6][R28.64+0xc90] ;  /* 0x000c90061c167981 */ /* 0x000ea8000c1e1b00 */
[----:B------:R-:W3:Y:S04]  /*0850*/  LDG.E.64 R42, desc[UR6][R28.64+0xc88] ;  /* 0x000c88061c2a7981 */ /* 0x000ee8000c1e1b00 */
[----:B------:R-:W5:Y:S04]  /*0860*/  LDG.E.64 R40, desc[UR6][R28.64+0xc80] ;  /* 0x000c80061c287981 */ /* 0x000f68000c1e1b00 */
[----:B------:R-:W4:Y:S04]  /*0870*/  LDG.E.64 R56, desc[UR6][R28.64+0xd28] ;  /* 0x000d28061c387981 */ /* 0x000f28000c1e1b00 */
[----:B------:R-:W4:Y:S01]  /*0880*/  LDG.E.64 R54, desc[UR6][R28.64+0xbe8] ;  /* 0x000be8061c367981 */ /* 0x000f22000c1e1b00 */
[----:B------:R-:W-:-:S08]  /*0890*/  DADD R24, -R12, R24 ;  /* 0x000000000c187229 */ /* 0x000fd00000000118 */
[----:B------:R-:W-:-:S08]  /*08a0*/  DADD R24, -R8, R24 ;  /* 0x0000000008187229 */ /* 0x000fd00000000118 */
[----:B------:R-:W-:Y:S02]  /*08b0*/  DADD R24, -R4, R24 ;  /* 0x0000000004187229 */ /* 0x000fe40000000118 */
[----:B------:R-:W-:-:S08]  /*08c0*/  DADD R58, R12, R58 ;  /* 0x000000000c3a7229 */ /* 0x000fd0000000003a */
[----:B------:R-:W-:Y:S02]  /*08d0*/  DADD R58, R8, R58 ;  /* 0x00000000083a7229 */ /* 0x000fe4000000003a */
[----:B--2---:R-:W-:Y:S01]  /*08e0*/  DMUL R22, R16, R22 ;  /* 0x0000001610167228 */ /* 0x004fe20000000000 */
[----:B------:R-:W2:Y:S07]  /*08f0*/  LDG.E.64 R16, desc[UR6][R34.64+0x1910] ;  /* 0x0019100622107981 */ /* 0x000eae000c1e1b00 */
[----:B---3--:R-:W-:Y:S01]  /*0900*/  DFMA R42, R24, R42, R22 ;  /* 0x0000002a182a722b */ /* 0x008fe20000000016 */
[----:B------:R-:W3:Y:S04]  /*0910*/  LDG.E.64 R24, desc[UR6][R36.64+0x1910] ;  /* 0x0019100624187981 */ /* 0x000ee8000c1e1b00 */
[----:B------:R-:W3:Y:S03]  /*0920*/  LDG.E.64 R22, desc[UR6][R36.64+0x1908] ;  /* 0x0019080624167981 */ /* 0x000ee6000c1e1b00 */
[----:B-----5:R-:W-:Y:S01]  /*0930*/  DFMA R40, R12, R40, R42 ;  /* 0x000000280c28722b */ /* 0x020fe2000000002a */
[----:B------:R-:W5:Y:S04]  /*0940*/  LDG.E.64 R12, desc[UR6][R36.64+0x1900] ;  /* 0x00190006240c7981 */ /* 0x000f68000c1e1b00 */
[----:B------:R-:W5:Y:S03]  /*0950*/  LDG.E.64 R42, desc[UR6][R32.64+0x19a8] ;  /* 0x0019a806202a7981 */ /* 0x000f66000c1e1b00 */
[----:B----4-:R-:W-:-:S02]  /*0960*/  DFMA R56, R8, R56, R40 ;  /* 0x000000380838722b */ /* 0x010fc40000000028 */
[----:B------:R-:W4:Y:S06]  /*0970*/  LDG.E.64 R40, desc[UR6][R32.64+0x1868] ;  /* 0x0018680620287981 */ /* 0x000f2c000c1e1b00 */
[C---:B------:R-:W-:Y:S02]  /*0980*/  DFMA R8, R4.reuse, R54, R56 ;  /* 0x000000360408722b */ /* 0x040fe40000000038 */
[----:B------:R-:W-:Y:S02]  /*0990*/  DADD R4, R4, R58 ;  /* 0x0000000004047229 */ /* 0x000fe4000000003a */
[----:B------:R-:W-:-:S02]  /*09a0*/  DADD R58, R18, R14 ;  /* 0x00000000123a7229 */ /* 0x000fc4000000000e */
[----:B------:R-:W-:Y:S02]  /*09b0*/  DADD R56, R18, R10 ;  /* 0x0000000012387229 */ /* 0x000fe4000000000a */
[----:B------:R-:W-:-:S04]  /*09c0*/  DADD R54, R14, R6 ;  /* 0x000000000e367229 */ /* 0x000fc80000000006 */
[C---:B------:R-:W-:Y:S02]  /*09d0*/  DADD R58, R50.reuse, R58 ;  /* 0x00000000323a7229 */ /* 0x040fe4000000003a */
[----:B------:R-:W-:Y:S02]  /*09e0*/  DADD R56, R50, R56 ;  /* 0x0000000032387229 */ /* 0x000fe40000000038 */
[----:B------:R-:W-:Y:S02]  /*09f0*/  DADD R50, R10, R6 ;  /* 0x000000000a327229 */ /* 0x000fe40000000006 */
[----:B------:R-:W-:-:S06]  /*0a00*/  DADD R54, R48, R54 ;  /* 0x0000000030367229 */ /* 0x000fcc0000000036 */
[----:B------:R-:W-:Y:S02]  /*0a10*/  DADD R50, R46, R50 ;  /* 0x000000002e327229 */ /* 0x000fe40000000032 */
[----:B------:R-:W-:Y:S02]  /*0a20*/  DADD R48, R48, R58 ;  /* 0x0000000030307229 */ /* 0x000fe4000000003a */
[----:B------:R-:W-:Y:S01]  /*0a30*/  DADD R46, R46, R56 ;  /* 0x000000002e2e7229 */ /* 0x000fe20000000038 */
[----:B------:R-:W4:Y:S03]  /*0a40*/  LDG.E.64 R58, desc[UR6][R34.64+0x1900] ;  /* 0x00190006223a7981 */ /* 0x000f26000c1e1b00 */
[C---:B------:R-:W-:Y:S01]  /*0a50*/  DADD R50, R44.reuse, R50 ;  /* 0x000000002c327229 */ /* 0x040fe20000000032 */
[----:B------:R-:W4:Y:S01]  /*0a60*/  LDG.E.64 R56, desc[UR6][R34.64+0x1868] ;  /* 0x0018680622387981 */ /* 0x000f22000c1e1b00 */
[----:B------:R-:W-:-:S03]  /*0a70*/  DADD R44, R44, R54 ;  /* 0x000000002c2c7229 */ /* 0x000fc60000000036 */
[----:B------:R-:W4:Y:S01]  /*0a80*/  LDG.E.64 R54, desc[UR6][R34.64+0x19a8] ;  /* 0x0019a80622367981 */ /* 0x000f22000c1e1b00 */
[----:B------:R-:W-:Y:S02]  /*0a90*/  DMUL R48, R48, 0.25 ;  /* 0x3fd0000030307828 */ /* 0x000fe40000000000 */
[----:B------:R-:W-:Y:S02]  /*0aa0*/  DMUL R50, R50, 0.25 ;  /* 0x3fd0000032327828 */ /* 0x000fe40000000000 */
[----:B------:R-:W-:Y:S02]  /*0ab0*/  DMUL R46, R46, 0.25 ;  /* 0x3fd000002e2e7828 */ /* 0x000fe40000000000 */
[----:B------:R-:W-:Y:S01]  /*0ac0*/  DMUL R44, R44, 0.25 ;  /* 0x3fd000002c2c7828 */ /* 0x000fe20000000000 */
[----:B------:R0:W-:Y:S01]  /*0ad0*/  STL.64 [R1+0x198], R8 ;  /* 0x0001980801007387 */ /* 0x0001e20000100a00 */
[----:B------:R-:W-:Y:S03]  /*0ae0*/  BSSY.RECONVERGENT B1, `(.L_x_2) ;  /* 0x0000034000017945 */ /* 0x000fe60003800200 */
[----:B------:R1:W-:Y:S01]  /*0af0*/  STL.64 [R1+0x8], R4 ;  /* 0x0000080401007387 */ /* 0x0003e20000100a00 */
[----:B--2---:R-:W-:-:S02]  /*0b00*/  DADD R16, R16, R26 ;  /* 0x0000000010107229 */ /* 0x004fc4000000001a */
[----:B---3--:R-:W-:-:S08]  /*0b10*/  DADD R24, R24, R22 ;  /* 0x0000000018187229 */ /* 0x008fd00000000016 */
[----:B------:R-:W-:-:S08]  /*0b20*/  DMUL R24, R24, 0.25 ;  /* 0x3fd0000018187828 */ /* 0x000fd00000000000 */
[----:B------:R-:W-:Y:S02]  /*0b30*/  DFMA R16, R16, 0.5, -R24 ;  /* 0x3fe000001010782b */ /* 0x000fe40000000818 */
[----:B------:R-:W2:Y:S01]  /*0b40*/  MUFU.RCP64H R25, 0.099999964237213134766 ;  /* 0x3fb9999900197908 */ /* 0x000ea20000001800 */
[----:B-----5:R-:W-:Y:S01]  /*0b50*/  DADD R12, R22, R12 ;  /* 0x00000000160c7229 */ /* 0x020fe2000000000c */
[----:B------:R-:W-:Y:S01]  /*0b60*/  IMAD.MOV.U32 R24, RZ, RZ, 0x1 ;  /* 0x00000001ff187424 */ /* 0x000fe200078e00ff */
[----:B------:R-:W-:Y:S01]  /*0b70*/  MOV R22, 0x9999999a ;  /* 0x9999999a00167802 */ /* 0x000fe20000000f00 */
[----:B------:R-:W-:Y:S01]  /*0b80*/  IMAD.MOV.U32 R23, RZ, RZ, 0x3fb99999 ;  /* 0x3fb99999ff177424 */ /* 0x000fe200078e00ff */
[----:B------:R-:W-:Y:S02]  /*0b90*/  DADD R42, R42, R52 ;  /* 0x000000002a2a7229 */ /* 0x000fe40000000034 */
[----:B----4-:R-:W-:-:S03]  /*0ba0*/  DADD R40, R52, R40 ;  /* 0x0000000034287229 */ /* 0x010fc60000000028 */
[----:B--2---:R-:W-:-:S08]  /*0bb0*/  DFMA R52, R24, -R22, 1 ;  /* 0x3ff000001834742b */ /* 0x004fd00000000816 */
[----:B------:R-:W-:-:S08]  /*0bc0*/  DFMA R52, R52, R52, R52 ;  /* 0x000000343434722b */ /* 0x000fd00000000034 */
[----:B------:R-:W-:Y:S02]  /*0bd0*/  DFMA R52, R24, R52, R24 ;  /* 0x000000341834722b */ /* 0x000fe40000000018 */
[C---:B------:R-:W-:Y:S02]  /*0be0*/  DADD R58, R26.reuse, R58 ;  /* 0x000000001a3a7229 */ /* 0x040fe4000000003a */
[C---:B------:R-:W-:Y:S02]  /*0bf0*/  DADD R54, R26.reuse, R54 ;  /* 0x000000001a367229 */ /* 0x040fe40000000036 */
[----:B------:R-:W-:Y:S02]  /*0c00*/  DADD R56, R26, R56 ;  /* 0x000000001a387229 */ /* 0x000fe40000000038 */
[----:B------:R-:W-:Y:S02]  /*0c10*/  DFMA R24, R52, -R22, 1 ;  /* 0x3ff000003418742b */ /* 0x000fe40000000816 */
[----:B------:R-:W-:-:S06]  /*0c20*/  DADD R26, R48, R50 ;  /* 0x00000000301a7229 */ /* 0x000fcc0000000032 */
[----:B------:R-:W-:Y:S02]  /*0c30*/  DFMA R24, R52, R24, R52 ;  /* 0x000000183418722b */ /* 0x000fe40000000034 */
[----:B------:R-:W-:-:S08]  /*0c40*/  DMUL R26, R26, 0.5 ;  /* 0x3fe000001a1a7828 */ /* 0x000fd00000000000 */
[----:B------:R-:W-:-:S08]  /*0c50*/  DMUL R52, R24, R26 ;  /* 0x0000001a18347228 */ /* 0x000fd00000000000 */
[----:B------:R-:W-:Y:S02]  /*0c60*/  DFMA R22, R52, -R22, R26 ;  /* 0x800000163416722b */ /* 0x000fe4000000001a */
[----:B------:R-:W-:Y:S02]  /*0c70*/  DMUL R58, R58, 0.5 ;  /* 0x3fe000003a3a7828 */ /* 0x000fe40000000000 */
[----:B------:R-:W-:-:S04]  /*0c80*/  DMUL R42, R42, 0.25 ;  /* 0x3fd000002a2a7828 */ /* 0x000fc80000000000 */
[----:B------:R-:W-:Y:S02]  /*0c90*/  DFMA R24, R24, R22, R52 ;  /* 0x000000161818722b */ /* 0x000fe40000000034 */
[----:B------:R-:W-:Y:S02]  /*0ca0*/  DMUL R56, R56, 0.5 ;  /* 0x3fe0000038387828 */ /* 0x000fe40000000000 */
[----:B------:R-:W-:Y:S02]  /*0cb0*/  DFMA R12, R12, 0.25, R58 ;  /* 0x3fd000000c0c782b */ /* 0x000fe4000000003a */
[----:B------:R-:W-:-:S04]  /*0cc0*/  DFMA R22, R54, 0.5, -R42 ;  /* 0x3fe000003616782b */ /* 0x000fc8000000082a */
[----:B------:R-:W-:Y:S01]  /*0cd0*/  FFMA R21, RZ, 1.4499999284744262695, R25 ;  /* 0x3fb99999ff157823 */ /* 0x000fe20000000019 */
[----:B------:R-:W-:Y:S01]  /*0ce0*/  DFMA R40, R40, 0.25, R56 ;  /* 0x3fd000002828782b */ /* 0x000fe20000000038 */
[----:B------:R-:W-:-:S03]  /*0cf0*/  FSETP.GEU.AND P2, PT, |R27|, 6.5827683646048100446e-37, PT ;  /* 0x036000001b00780b */ /* 0x000fc60003f4e200 */
[----:B------:R-:W-:Y:S01]  /*0d00*/  FSETP.GT.AND P0, PT, |R21|, 1.469367938527859385e-39, PT ;  /* 0x001000001500780b */ /* 0x000fe20003f04200 */
[----:B------:R-:W-:Y:S02]  /*0d10*/  DMUL R16, R48, R16 ;  /* 0x0000001030107228 */ /* 0x000fe40000000000 */
[----:B------:R-:W-:Y:S02]  /*0d20*/  DMUL R12, R50, R12 ;  /* 0x0000000c320c7228 */ /* 0x000fe40000000000 */
[----:B------:R-:W-:Y:S02]  /*0d30*/  DMUL R22, R46, R22 ;  /* 0x000000162e167228 */ /* 0x000fe40000000000 */
[----:B------:R-:W-:Y:S02]  /*0d40*/  DMUL R40, R44, R40 ;  /* 0x000000282c287228 */ /* 0x000fe40000000000 */
[----:B0-----:R-:W-:Y:S02]  /*0d50*/  DMUL R8, R16, 0.5 ;  /* 0x3fe0000010087828 */ /* 0x001fe40000000000 */
[----:B------:R-:W-:-:S02]  /*0d60*/  DMUL R12, R12, 0.5 ;  /* 0x3fe000000c0c7828 */ /* 0x000fc40000000000 */
[----:B------:R-:W-:Y:S02]  /*0d70*/  DMUL R16, R22, 0.5 ;  /* 0x3fe0000016107828 */ /* 0x000fe40000000000 */
[----:B-1----:R-:W-:Y:S01]  /*0d80*/  DMUL R4, R40, 0.5 ;  /* 0x3fe0000028047828 */ /* 0x002fe20000000000 */
[----:B------:R-:W-:Y:S10]  /*0d90*/  @P0 BRA P2, `(.L_x_3) ;  /* 0x0000000000200947 */ /* 0x000ff40001000000 */
[----:B------:R-:W-:Y:S01]  /*0da0*/  IMAD.MOV.U32 R25, RZ, RZ, R26 ;  /* 0x000000ffff197224 */ /* 0x000fe200078e001a */
[----:B------:R-:W-:Y:S01]  /*0db0*/  MOV R23, 0x9999999a ;  /* 0x9999999a00177802 */ /* 0x000fe20000000f00 */
[----:B------:R-:W-:Y:S01]  /*0dc0*/  IMAD.MOV.U32 R24, RZ, RZ, R27 ;  /* 0x000000ffff187224 */ /* 0x000fe200078e001b */
[----:B------:R-:W-:Y:S01]  /*0dd0*/  MOV R21, 0xe00 ;  /* 0x00000e0000157802 */ /* 0x000fe20000000f00 */
[----:B------:R-:W-:-:S07]  /*0de0*/  IMAD.MOV.U32 R22, RZ, RZ, 0x3fb99999 ;  /* 0x3fb99999ff167424 */ /* 0x000fce00078e00ff */
[----:B------:R-:W-:Y:S05]  /*0df0*/  CALL.REL.NOINC `($__internal_0_$__cuda_sm20_div_rn_f64_full) ;  /* 0x0000003000807944 */ /* 0x000fea0003c00000 */
[----:B------:R-:W-:Y:S02]  /*0e00*/  IMAD.MOV.U32 R24, RZ, RZ, R23 ;  /* 0x000000ffff187224 */ /* 0x000fe400078e0017 */
[----:B------:R-:W-:-:S07]  /*0e10*/  IMAD.MOV.U32 R25, RZ, RZ, R22 ;  /* 0x000000ffff197224 */ /* 0x000fce00078e0016 */
.L_x_3:
[----:B------:R-:W-:Y:S05]  /*0e20*/  BSYNC.RECONVERGENT B1 ;  /* 0x0000000000017941 */ /* 0x000fea0003800200 */
.L_x_2:
[----:B------:R-:W2:Y:S04]  /*0e30*/  LDG.E.64 R40, desc[UR6][R28.64+0x1910] ;  /* 0x001910061c287981 */ /* 0x000ea8000c1e1b00 */
[----:B------:R-:W3:Y:S04]  /*0e40*/  LDG.E.64 R58, desc[UR6][R38.64+0x2588] ;  /* 0x00258806263a7981 */ /* 0x000ee8000c1e1b00 */
[----:B------:R-:W3:Y:S04]  /*0e50*/  LDG.E.64 R56, desc[UR6][R38.64+0x24e8] ;  /* 0x0024e80626387981 */ /* 0x000ee8000c1e1b00 */
[----:B------:R-:W4:Y:S04]  /*0e60*/  LDG.E.64 R54, desc[UR6][R38.64+0x2580] ;  /* 0x0025800626367981 */ /* 0x000f28000c1e1b00 */
[----:B------:R-:W5:Y:S04]  /*0e70*/  LDG.E.64 R26, desc[UR6][R28.64+0x1908] ;  /* 0x001908061c1a7981 */ /* 0x000f68000c1e1b00 */
[----:B------:R-:W5:Y:S01]  /*0e80*/  LDG.E.64 R52, desc[UR6][R38.64+0x24e0] ;  /* 0x0024e00626347981 */ /* 0x000f62000c1e1b00 */
[----:B------:R-:W-:-:S03]  /*0e90*/  DADD R22, -R8, R24 ;  /* 0x0000000008167229 */ /* 0x000fc60000000118 */
[----:B------:R-:W5:Y:S04]  /*0ea0*/  LDG.E.64 R46, desc[UR6][R34.64+0x2590] ;  /* 0x00259006222e7981 */ /* 0x000f68000c1e1b00 */
[----:B------:R-:W5:Y:S01]  /*0eb0*/  LDG.E.64 R44, desc[UR6][R36.64+0x2580] ;  /* 0x00258006242c7981 */ /* 0x000f62000c1e1b00 */
[----:B------:R-:W-:-:S08]  /*0ec0*/  DADD R22, -R12, R22 ;  /* 0x000000000c167229 */ /* 0x000fd00000000116 */
[----:B------:R-:W-:Y:S02]  /*0ed0*/  DADD R22, -R16, R22 ;  /* 0x0000000010167229 */ /* 0x000fe40000000116 */
[----:B--2---:R-:W-:-:S06]  /*0ee0*/  DMUL R42, R8, R40 ;  /* 0x00000028082a7228 */ /* 0x004fcc0000000000 */
[----:B------:R-:W-:Y:S02]  /*0ef0*/  DADD R40, -R4, R22 ;  /* 0x0000000004287229 */ /* 0x000fe40000000116 */
[C---:B---3--:R-:W-:Y:S02]  /*0f00*/  DADD R50, R58.reuse, R56 ;  /* 0x000000003a327229 */ /* 0x048fe40000000038 */
[----:B----4-:R-:W-:-:S04]  /*0f10*/  DADD R22, R58, R54 ;  /* 0x000000003a167229 */ /* 0x010fc80000000036 */
[----:B-----5:R-:W-:Y:S02]  /*0f20*/  DFMA R26, R40, R26, R42 ;  /* 0x0000001a281a722b */ /* 0x020fe4000000002a */
[----:B------:R-:W2:Y:S04]  /*0f30*/  LDG.E.64 R40, desc[UR6][R36.64+0x2590] ;  /* 0x0025900624287981 */ /* 0x000ea8000c1e1b00 */
[----:B------:R-:W2:Y:S01]  /*0f40*/  LDG.E.64 R42, desc[UR6][R36.64+0x2588] ;  /* 0x00258806242a7981 */ /* 0x000ea2000c1e1b00 */
[C---:B------:R-:W-:Y:S02]  /*0f50*/  DADD R50, R18.reuse, R50 ;  /* 0x0000000012327229 */ /* 0x040fe40000000032 */
[----:B------:R-:W-:Y:S01]  /*0f60*/  DADD R18, R18, R22 ;  /* 0x0000000012127229 */ /* 0x000fe20000000016 */
[----:B------:R-:W3:Y:S01]  /*0f70*/  LDG.E.64 R22, desc[UR6][R34.64+0x2588] ;  /* 0x0025880622167981 */ /* 0x000ee2000c1e1b00 */
[----:B------:R-:W-:-:S02]  /*0f80*/  DADD R48, R54, R52 ;  /* 0x0000000036307229 */ /* 0x000fc40000000034 */
[----:B------:R-:W-:-:S04]  /*0f90*/  DADD R60, R56, R52 ;  /* 0x00000000383c7229 */ /* 0x000fc80000000034 */
[C---:B------:R-:W-:Y:S02]  /*0fa0*/  DADD R18, R10.reuse, R18 ;  /* 0x000000000a127229 */ /* 0x040fe40000000012 */
[----:B------:R-:W-:Y:S02]  /*0fb0*/  DADD R48, R10, R48 ;  /* 0x000000000a307229 */ /* 0x000fe40000000030 */
[C---:B------:R-:W-:Y:S02]  /*0fc0*/  DADD R10, R14.reuse, R50 ;  /* 0x000000000e0a7229 */ /* 0x040fe40000000032 */
[----:B------:R-:W-:Y:S01]  /*0fd0*/  DADD R50, R14, R60 ;  /* 0x000000000e327229 */ /* 0x000fe2000000003c */
[----:B------:R-:W4:Y:S07]  /*0fe0*/  LDG.E.64 R14, desc[UR6][R34.64+0x2580] ;  /* 0x00258006220e7981 */ /* 0x000f2e000c1e1b00 */
[----:B------:R-:W-:-:S02]  /*0ff0*/  DADD R50, R6, R50 ;  /* 0x0000000006327229 */ /* 0x000fc40000000032 */
[----:B------:R-:W-:Y:S02]  /*1000*/  DMUL R62, R10, 0.25 ;  /* 0x3fd000000a3e7828 */ /* 0x000fe40000000000 */
[----:B--2---:R-:W-:Y:S02]  /*1010*/  DADD R40, R40, R42 ;  /* 0x0000000028287229 */ /* 0x004fe4000000002a */
[----:B---3--:R-:W-:-:S06]  /*1020*/  DADD R46, R46, R22 ;  /* 0x000000002e2e7229 */ /* 0x008fcc0000000016 */
[----:B------:R-:W-:Y:S02]  /*1030*/  DMUL R60, R40, 0.25 ;  /* 0x3fd00000283c7828 */ /* 0x000fe40000000000 */
[----:B------:R-:W-:Y:S01]  /*1040*/  DADD R40, R6, R48 ;  /* 0x0000000006287229 */ /* 0x000fe20000000030 */
[----:B------:R-:W2:Y:S05]  /*1050*/  LDG.E.64 R48, desc[UR6][R32.64+0x2628] ;  /* 0x0026280620307981 */ /* 0x000eaa000c1e1b00 */
[----:B------:R-:W-:Y:S01]  /*1060*/  DFMA R6, R46, 0.5, -R60 ;  /* 0x3fe000002e06782b */ /* 0x000fe2000000083c */
[----:B------:R-:W2:Y:S01]  /*1070*/  LDG.E.64 R46, desc[UR6][R32.64+0x2588] ;  /* 0x00258806202e7981 */ /* 0x000ea2000c1e1b00 */
[----:B------:R-:W-:-:S02]  /*1080*/  DADD R42, R42, R44 ;  /* 0x000000002a2a7229 */ /* 0x000fc4000000002c */
[----:B----4-:R-:W-:Y:S01]  /*1090*/  DADD R14, R22, R14 ;  /* 0x00000000160e7229 */ /* 0x010fe2000000000e */
[----:B------:R-:W3:Y:S07]  /*10a0*/  LDG.E.64 R44, desc[UR6][R34.64+0x2628] ;  /* 0x00262806222c7981 */ /* 0x000eee000c1e1b00 */
[----:B------:R-:W-:-:S08]  /*10b0*/  DMUL R14, R14, 0.5 ;  /* 0x3fe000000e0e7828 */ /* 0x000fd00000000000 */
[----:B------:R-:W-:Y:S01]  /*10c0*/  DFMA R14, R42, 0.25, R14 ;  /* 0x3fd000002a0e782b */ /* 0x000fe2000000000e */
[----:B------:R-:W4:Y:S01]  /*10d0*/  LDG.E.64 R42, desc[UR6][R32.64+0x24e8] ;  /* 0x0024e806202a7981 */ /* 0x000f22000c1e1b00 */
[----:B------:R-:W-:-:S03]  /*10e0*/  DMUL R10, R62, R6 ;  /* 0x000000063e0a7228 */ /* 0x000fc60000000000 */
[----:B------:R-:W5:Y:S01]  /*10f0*/  LDG.E.64 R6, desc[UR6][R34.64+0x24e8] ;  /* 0x0024e80622067981 */ /* 0x000f62000c1e1b00 */
[----:B------:R-:W-:-:S08]  /*1100*/  DMUL R60, R40, 0.25 ;  /* 0x3fd00000283c7828 */ /* 0x000fd00000000000 */
[----:B------:R-:W-:Y:S02]  /*1110*/  DADD R40, R62, R60 ;  /* 0x000000003e287229 */ /* 0x000fe4000000003c */
[----:B------:R-:W-:Y:S02]  /*1120*/  DMUL R14, R60, R14 ;  /* 0x0000000e3c0e7228 */ /* 0x000fe40000000000 */
[----:B------:R-:W-:Y:S02]  /*1130*/  DMUL R18, R18, 0.25 ;  /* 0x3fd0000012127828 */ /* 0x000fe40000000000 */
[----:B------:R-:W-:Y:S02]  /*1140*/  DMUL R50, R50, 0.25 ;  /* 0x3fd0000032327828 */ /* 0x000fe40000000000 */
[----:B--2---:R-:W-:Y:S02]  /*1150*/  DADD R48, R48, R46 ;  /* 0x0000000030307229 */ /* 0x004fe4000000002e */
[----:B---3--:R-:W-:-:S06]  /*1160*/  DADD R44, R22, R44 ;  /* 0x00000000162c7229 */ /* 0x008fcc000000002c */
[----:B------:R-:W-:-:S08]  /*1170*/  DMUL R48, R48, 0.25 ;  /* 0x3fd0000030307828 */ /* 0x000fd00000000000 */
[----:B------:R-:W-:Y:S01]  /*1180*/  DFMA R48, R44, 0.5, -R48 ;  /* 0x3fe000002c30782b */ /* 0x000fe20000000830 */
[----:B------:R-:W2:Y:S01]  /*1190*/  LDG.E.64 R44, desc[UR6][R28.64+0x1900] ;  /* 0x001900061c2c7981 */ /* 0x000ea2000c1e1b00 */
[----:B----4-:R-:W-:-:S03]  /*11a0*/  DADD R60, R46, R42 ;  /* 0x000000002e3c7229 */ /* 0x010fc6000000002a */
[----:B------:R-:W3:Y:S04]  /*11b0*/  LDG.E.64 R46, desc[UR6][R28.64+0x19a8] ;  /* 0x0019a8061c2e7981 */ /* 0x000ee8000c1e1b00 */
[----:B------:R-:W4:Y:S01]  /*11c0*/  LDG.E.64 R42, desc[UR6][R28.64+0x1868] ;  /* 0x001868061c2a7981 */ /* 0x000f22000c1e1b00 */
[----:B-----5:R-:W-:Y:S01]  /*11d0*/  DADD R6, R22, R6 ;  /* 0x0000000016067229 */ /* 0x020fe20000000006 */
[----:B------:R-:W0:Y:S07]  /*11e0*/  MUFU.RCP64H R23, 0.099999964237213134766 ;  /* 0x3fb9999900177908 */ /* 0x000e2e0000001800 */
[----:B------:R-:W-:Y:S01]  /*11f0*/  DMUL R6, R6, 0.5 ;  /* 0x3fe0000006067828 */ /* 0x000fe20000000000 */
[----:B------:R-:W-:Y:S01]  /*1200*/  IMAD.MOV.U32 R22, RZ, RZ, 0x1 ;  /* 0x00000001ff167424 */ /* 0x000fe200078e00ff */
[----:B------:R-:W-:Y:S01]  /*1210*/  DMUL R18, R18, R48 ;  /* 0x0000003012127228 */ /* 0x000fe20000000000 */
[----:B------:R-:W-:Y:S01]  /*1220*/  IMAD.MOV.U32 R48, RZ, RZ, -0x66666666 ;  /* 0x9999999aff307424 */ /* 0x000fe200078e00ff */
[----:B------:R-:W-:-:S04]  /*1230*/  MOV R49, 0x3fb99999 ;  /* 0x3fb9999900317802 */ /* 0x000fc80000000f00 */
[----:B------:R-:W-:-:S08]  /*1240*/  DFMA R6, R60, 0.25, R6 ;  /* 0x3fd000003c06782b */ /* 0x000fd00000000006 */
[----:B------:R-:W-:Y:S02]  /*1250*/  DMUL R6, R50, R6 ;  /* 0x0000000632067228 */ /* 0x000fe40000000000 */
[----:B0-----:R-:W-:-:S08]  /*1260*/  DFMA R50, R22, -R48, 1 ;  /* 0x3ff000001632742b */ /* 0x001fd00000000830 */
[----:B------:R-:W-:-:S08]  /*1270*/  DFMA R50, R50, R50, R50 ;  /* 0x000000323232722b */ /* 0x000fd00000000032 */
[----:B------:R-:W-:-:S08]  /*1280*/  DFMA R50, R22, R50, R22 ;  /* 0x000000321632722b */ /* 0x000fd00000000016 */
[----:B------:R-:W-:Y:S02]  /*1290*/  DFMA R22, R50, -R48, 1 ;  /* 0x3ff000003216742b */ /* 0x000fe40000000830 */
[----:B------:R-:W-:-:S06]  /*12a0*/  DMUL R40, R40, 0.5 ;  /* 0x3fe0000028287828 */ /* 0x000fcc0000000000 */
[----:B------:R-:W-:-:S08]  /*12b0*/  DFMA R22, R50, R22, R50 ;  /* 0x000000163216722b */ /* 0x000fd00000000032 */
[----:B------:R-:W-:-:S08]  /*12c0*/  DMUL R50, R22, R40 ;  /* 0x0000002816327228 */ /* 0x000fd00000000000 */
[----:B------:R-:W-:Y:S02]  /*12d0*/  DFMA R48, R50, -R48, R40 ;  /* 0x800000303230722b */ /* 0x000fe40000000028 */
[----:B------:R-:W-:Y:S02]  /*12e0*/  DMUL R18, R18, 0.5 ;  /* 0x3fe0000012127828 */ /* 0x000fe40000000000 */
[----:B------:R-:W-:-:S04]  /*12f0*/  DMUL R6, R6, 0.5 ;  /* 0x3fe0000006067828 */ /* 0x000fc80000000000 */
[----:B------:R-:W-:Y:S02]  /*1300*/  DFMA R22, R22, R48, R50 ;  /* 0x000000301616722b */ /* 0x000fe40000000032 */
[----:B------:R-:W-:Y:S01]  /*1310*/  DADD R24, R8, R24 ;  /* 0x0000000008187229 */ /* 0x000fe20000000018 */
[----:B------:R-:W-:Y:S04]  /*1320*/  STL.128 [R1+0x100], R16 ;  /* 0x0001001001007387 */ /* 0x000fe80000100c00 */
[----:B------:R-:W-:Y:S03]  /*1330*/  STL.128 [R1+0x150], R4 ;  /* 0x0001500401007387 */ /* 0x000fe60000100c00 */
[----:B------:R-:W-:Y:S01]  /*1340*/  FFMA R21, RZ, 1.4499999284744262695, R23 ;  /* 0x3fb99999ff157823 */ /* 0x000fe20000000017 */
[----:B------:R-:W-:Y:S01]  /*1350*/  DADD R24, R12, R24 ;  /* 0x000000000c187229 */ /* 0x000fe20000000018 */
[----:B------:R-:W-:-:S03]  /*1360*/  FSETP.GEU.AND P2, PT, |R41|, 6.5827683646048100446e-37, PT ;  /* 0x036000002900780b */ /* 0x000fc60003f4e200 */
[----:B------:R-:W-:Y:S01]  /*1370*/  FSETP.GT.AND P0, PT, |R21|, 1.469367938527859385e-39, PT ;  /* 0x001000001500780b */ /* 0x000fe20003f04200 */
[----:B------:R-:W-:Y:S02]  /*1380*/  DMUL R10, R10, 0.5 ;  /* 0x3fe000000a0a7828 */ /* 0x000fe40000000000 */
[----:B------:R-:W-:Y:S02]  /*1390*/  DMUL R14, R14, 0.5 ;  /* 0x3fe000000e0e7828 */ /* 0x000fe40000000000 */
[----:B------:R-:W-:Y:S01]  /*13a0*/  DADD R24, R16, R24 ;  /* 0x0000000010187229 */ /* 0x000fe20000000018 */
[----:B------:R-:W-:Y:S02]  /*13b0*/  BSSY.RECONVERGENT B1, `(.L_x_4) ;  /* 0x0000011000017945 */ /* 0x000fe40003800200 */
[----:B------:R0:W-:Y:S04]  /*13c0*/  STL.128 [R1+0x60], R8 ;  /* 0x0000600801007387 */ /* 0x0001e80000100c00 */
[----:B------:R4:W-:Y:S01]  /*13d0*/  STL.128 [R1+0xb0], R12 ;  /* 0x0000b00c01007387 */ /* 0x0009e20000100c00 */
[----:B0-----:R-:W-:-:S02]  /*13e0*/  DADD R8, R4, R24 ;  /* 0x0000000004087229 */ /* 0x001fc40000000018 */
[----:B--2---:R-:W-:-:S08]  /*13f0*/  DFMA R26, R12, R44, R26 ;  /* 0x0000002c0c1a722b */ /* 0x004fd0000000001a */
[----:B---3--:R-:W-:-:S08]  /*1400*/  DFMA R26, R16, R46, R26 ;  /* 0x0000002e101a722b */ /* 0x008fd0000000001a */
[----:B----4-:R-:W-:Y:S01]  /*1410*/  DFMA R12, R4, R42, R26 ;  /* 0x0000002a040c722b */ /* 0x010fe2000000001a */
[----:B------:R-:W-:Y:S10]  /*1420*/  @P0 BRA P2, `(.L_x_5) ;  /* 0x0000000000240947 */ /* 0x000ff40001000000 */
[----:B------:R-:W-:Y:S01]  /*1430*/  IMAD.MOV.U32 R25, RZ, RZ, R40 ;  /* 0x000000ffff197224 */ /* 0x000fe200078e0028 */
[----:B------:R-:W-:Y:S01]  /*1440*/  MOV R22, 0x3fb99999 ;  /* 0x3fb9999900167802 */ /* 0x000fe20000000f00 */
[----:B------:R-:W-:Y:S01]  /*1450*/  IMAD.MOV.U32 R24, RZ, RZ, R41 ;  /* 0x000000ffff187224 */ /* 0x000fe200078e0029 */
[----:B------:R-:W-:Y:S01]  /*1460*/  MOV R21, 0x1490 ;  /* 0x0000149000157802 */ /* 0x000fe20000000f00 */
[----:B------:R-:W-:-:S07]  /*1470*/  IMAD.MOV.U32 R23, RZ, RZ, -0x66666666 ;  /* 0x9999999aff177424 */ /* 0x000fce00078e00ff */
[----:B------:R-:W-:Y:S05]  /*1480*/  CALL.REL.NOINC `($__internal_0_$__cuda_sm20_div_rn_f64_full) ;  /* 0x0000002800dc7944 */ /* 0x000fea0003c00000 */
[----:B------:R-:W-:-:S04]  /*1490*/  LOP3.LUT R23, R23, R22, RZ, 0x3c, !PT ;  /* 0x0000001617177212 */ /* 0x000fc800078e3cff */
[----:B------:R-:W-:-:S04]  /*14a0*/  LOP3.LUT R22, R23, R22, RZ, 0x3c, !PT ;  /* 0x0000001617167212 */ /* 0x000fc800078e3cff */
[----:B------:R-:W-:-:S07]  /*14b0*/  LOP3.LUT R23, R23, R22, RZ, 0x3c, !PT ;  /* 0x0000001617177212 */ /* 0x000fce00078e3cff */
.L_x_5:
[----:B------:R-:W-:Y:S05]  /*14c0*/  BSYNC.RECONVERGENT B1 ;  /* 0x0000000000017941 */ /* 0x000fea0003800200 */
.L_x_4:
[----:B------:R-:W2:Y:S04]  /*14d0*/  LDG.E.64 R16, desc[UR6][R28.64+0x2590] ;  /* 0x002590061c107981 */ /* 0x000ea8000c1e1b00 */
[----:B------:R-:W3:Y:S04]  /*14e0*/  LDG.E.64 R60, desc[UR6][R28.64+0x2588] ;  /* 0x002588061c3c7981 */ /* 0x000ee8000c1e1b00 */
[----:B------:R-:W4:Y:S04]  /*14f0*/  LDG.E.64 R4, desc[UR6][R28.64+0x2580] ;  /* 0x002580061c047981 */ /* 0x000f28000c1e1b00 */
[----:B------:R-:W5:Y:S01]  /*1500*/  LDG.E.64 R42, desc[UR6][R28.64+0x2628] ;  /* 0x002628061c2a7981 */ /* 0x000f62000c1e1b00 */
[----:B------:R-:W-:-:S03]  /*1510*/  DADD R24, -R10, R22 ;  /* 0x000000000a187229 */ /* 0x000fc60000000116 */
[----:B------:R-:W5:Y:S04]  /*1520*/  LDG.E.64 R40, desc[UR6][R28.64+0x24e8] ;  /* 0x0024e8061c287981 */ /* 0x000f68000c1e1b00 */
[----:B------:R-:W5:Y:S01]  /*1530*/  LDG.E.64 R50, desc[UR6][R38.64+0x3208] ;  /* 0x0032080626327981 */ /* 0x000f62000c1e1b00 */
[----:B------:R-:W-:-:S03]  /*1540*/  DADD R24, -R14, R24 ;  /* 0x000000000e187229 */ /* 0x000fc60000000118 */
[----:B------:R-:W5:Y:S04]  /*1550*/  LDG.E.64 R48, desc[UR6][R38.64+0x3168] ;  /* 0x0031680626307981 */ /* 0x000f68000c1e1b00 */
[----:B------:R-:W5:Y:S01]  /*1560*/  LDG.E.64 R46, desc[UR6][R38.64+0x3200] ;  /* 0x00320006262e7981 */ /* 0x000f62000c1e1b00 */
[----:B------:R-:W-:-:S03]  /*1570*/  DADD R24, -R18, R24 ;  /* 0x0000000012187229 */ /* 0x000fc60000000118 */
[----:B------:R-:W5:Y:S01]  /*1580*/  LDG.E.64 R44, desc[UR6][R38.64+0x3160] ;  /* 0x00316006262c7981 */ /* 0x000f62000c1e1b00 */
[----:B------:R-:W-:-:S03]  /*1590*/  DADD R26, R10, R22 ;  /* 0x000000000a1a7229 */ /* 0x000fc60000000016 */
[----:B------:R-:W5:Y:S01]  /*15a0*/  LDG.E.64 R22, desc[UR6][R34.64+0x3208] ;  /* 0x0032080622167981 */ /* 0x000f62000c1e1b00 */
[----:B------:R-:W-:Y:S02]  /*15b0*/  DADD R24, -R6, R24 ;  /* 0x0000000006187229 */ /* 0x000fe40000000118 */
[----:B--2---:R-:W-:-:S08]  /*15c0*/  DMUL R16, R10, R16 ;  /* 0x000000100a107228 */ /* 0x004fd00000000000 */
[----:B---3--:R-:W-:Y:S02]  /*15d0*/  DFMA R60, R24, R60, R16 ;  /* 0x0000003c183c722b */ /* 0x008fe40000000010 */
[----:B------:R-:W2:Y:S04]  /*15e0*/  LDG.E.64 R16, desc[UR6][R36.64+0x3210] ;  /* 0x0032100624107981 */ /* 0x000ea8000c1e1b00 */
[----:B------:R-:W2:Y:S02]  /*15f0*/  LDG.E.64 R24, desc[UR6][R36.64+0x3208] ;  /* 0x0032080624187981 */ /* 0x000ea4000c1e1b00 */
[C---:B----4-:R-:W-:Y:S02]  /*1600*/  DFMA R10, R14.reuse, R4, R60 ;  /* 0x000000040e0a722b */ /* 0x050fe4000000003c */
[----:B------:R-:W3:Y:S01]  /*1610*/  LDG.E.64 R4, desc[UR6][R34.64+0x3210] ;  /* 0x0032100622047981 */ /* 0x000ee2000c1e1b00 */
[----:B------:R-:W-:-:S03]  /*1620*/  DADD R14, R14, R26 ;  /* 0x000000000e0e7229 */ /* 0x000fc6000000001a */
[----:B------:R-:W4:Y:S02]  /*1630*/  LDG.E.64 R26, desc[UR6][R36.64+0x3200] ;  /* 0x00320006241a7981 */ /* 0x000f24000c1e1b00 */
[----:B-----5:R-:W-:-:S03]  /*1640*/  DFMA R42, R18, R42, R10 ;  /* 0x0000002a122a722b */ /* 0x020fc6000000000a */
[----:B------:R-:W-:Y:S02]  /*1650*/  DADD R10, R18, R14 ;  /* 0x00000000120a7229 */ /* 0x000fe4000000000e */
[----:B------:R-:W-:-:S03]  /*1660*/  DADD R18, R50, R46 ;  /* 0x0000000032127229 */ /* 0x000fc6000000002e */
[----:B------:R-:W-:Y:S02]  /*1670*/  DFMA R14, R6, R40, R42 ;  /* 0x00000028060e722b */ /* 0x000fe4000000002a */
[----:B------:R-:W-:Y:S01]  /*1680*/  DADD R40, R50, R48 ;  /* 0x0000000032287229 */ /* 0x000fe20000000030 */
[----:B------:R-:W5:Y:S01]  /*1690*/  LDG.E.64 R42, desc[UR6][R32.64+0x3208] ;  /* 0x00320806202a7981 */ /* 0x000f62000c1e1b00 */
[----:B------:R-:W-:-:S06]  /*16a0*/  DADD R10, R6, R10 ;  /* 0x00000000060a7229 */ /* 0x000fcc000000000a */
[C---:B------:R-:W-:Y:S02]  /*16b0*/  DADD R6, R58.reuse, R40 ;  /* 0x000000003a067229 */ /* 0x040fe40000000028 */
[----:B------:R-:W-:Y:S02]  /*16c0*/  DADD R58, R58, R18 ;  /* 0x000000003a3a7229 */ /* 0x000fe40000000012 */
[--C-:B------:R-:W-:Y:S02]  /*16d0*/  DADD R18, R48, R44.reuse ;  /* 0x0000000030127229 */ /* 0x100fe4000000002c */
[----:B------:R-:W-:Y:S02]  /*16e0*/  DADD R40, R46, R44 ;  /* 0x000000002e287229 */ /* 0x000fe4000000002c */
[----:B------:R-:W-:-:S04]  /*16f0*/  DADD R6, R56, R6 ;  /* 0x0000000038067229 */ /* 0x000fc80000000006 */
[----:B------:R-:W-:Y:S02]  /*1700*/  DADD R56, R56, R18 ;  /* 0x0000000038387229 */ /* 0x000fe40000000012 */
[----:B------:R-:W-:Y:S01]  /*1710*/  DADD R40, R54, R40 ;  /* 0x0000000036287229 */ /* 0x000fe20000000028 */
[----:B------:R-:W5:Y:S07]  /*1720*/  LDG.E.64 R18, desc[UR6][R34.64+0x3200] ;  /* 0x0032000622127981 */ /* 0x000f6e000c1e1b00 */
[----:B------:R-:W-:-:S02]  /*1730*/  DADD R40, R52, R40 ;  /* 0x0000000034287229 */ /* 0x000fc40000000028 */
[----:B------:R-:W-:Y:S02]  /*1740*/  DADD R52, R52, R56 ;  /* 0x0000000034347229 */ /* 0x000fe40000000038 */
[----:B------:R-:W-:Y:S01]  /*1750*/  DADD R54, R54, R58 ;  /* 0x0000000036367229 */ /* 0x000fe2000000003a */
[----:B------:R-:W5:Y:S01]  /*1760*/  LDG.E.64 R58, desc[UR6][R34.64+0x32a8] ;  /* 0x0032a806223a7981 */ /* 0x000f62000c1e1b00 */
[----:B--2---:R-:W-:-:S03]  /*1770*/  DADD R56, R16, R24 ;  /* 0x0000000010387229 */ /* 0x004fc60000000018 */
[----:B------:R-:W2:Y:S01]  /*1780*/  LDG.E.64 R16, desc[UR6][R32.64+0x32a8] ;  /* 0x0032a80620107981 */ /* 0x000ea2000c1e1b00 */
[----:B---3--:R-:W-:-:S04]  /*1790*/  DADD R4, R4, R22 ;  /* 0x0000000004047229 */ /* 0x008fc80000000016 */
[----:B------:R-:W-:-:S08]  /*17a0*/  DMUL R56, R56, 0.25 ;  /* 0x3fd0000038387828 */ /* 0x000fd00000000000 */
[----:B------:R-:W-:Y:S02]  /*17b0*/  DFMA R4, R4, 0.5, -R56 ;  /* 0x3fe000000404782b */ /* 0x000fe40000000838 */
[----:B------:R-:W3:Y:S01]  /*17c0*/  LDG.E.64 R56, desc[UR6][R32.64+0x3168] ;  /* 0x0031680620387981 */ /* 0x000ee2000c1e1b00 */
[----:B----4-:R-:W-:-:S03]  /*17d0*/  DADD R26, R24, R26 ;  /* 0x00000000181a7229 */ /* 0x010fc6000000001a */
[----:B------:R-:W4:Y:S01]  /*17e0*/  LDG.E.64 R24, desc[UR6][R34.64+0x3168] ;  /* 0x0031680622187981 */ /* 0x000f22000c1e1b00 */
[----:B-----5:R-:W-:-:S08]  /*17f0*/  DADD R18, R22, R18 ;  /* 0x0000000016127229 */ /* 0x020fd00000000012 */
[----:B------:R-:W-:-:S08]  /*1800*/  DMUL R18, R18, 0.5 ;  /* 0x3fe0000012127828 */ /* 0x000fd00000000000 */
[----:B------:R-:W-:Y:S01]  /*1810*/  DFMA R18, R26, 0.25, R18 ;  /* 0x3fd000001a12782b */ /* 0x000fe20000000012 */
[----:B------:R-:W0:Y:S01]  /*1820*/  MUFU.RCP64H R27, 0.099999964237213134766 ;  /* 0x3fb99999001b7908 */ /* 0x000e220000001800 */
[----:B------:R-:W-:Y:S01]  /*1830*/  DADD R58, R22, R58 ;  /* 0x00000000163a7229 */ /* 0x000fe2000000003a */
[----:B------:R-:W-:Y:S01]  /*1840*/  IMAD.MOV.U32 R26, RZ, RZ, 0x1 ;  /* 0x00000001ff1a7424 */ /* 0x000fe200078e00ff */
[----:B------:R-:W-:Y:S02]  /*1850*/  DMUL R40, R40, 0.25 ;  /* 0x3fd0000028287828 */ /* 0x000fe40000000000 */
[----:B------:R-:W-:Y:S02]  /*1860*/  DMUL R54, R54, 0.25 ;  /* 0x3fd0000036367828 */ /* 0x000fe40000000000 */
[----:B------:R-:W-:-:S04]  /*1870*/  DMUL R52, R52, 0.25 ;  /* 0x3fd0000034347828 */ /* 0x000fc80000000000 */
[----:B------:R-:W-:Y:S01]  /*1880*/  DMUL R18, R40, R18 ;  /* 0x0000001228127228 */ /* 0x000fe20000000000 */
[----:B------:R-:W-:Y:S01]  /*1890*/  STL.128 [R1+0x1a0], R12 ;  /* 0x0001a00c01007387 */ /* 0x000fe20000100c00 */
[----:B------:R-:W-:Y:S03]  /*18a0*/  BSSY.RECONVERGENT B1, `(.L_x_6) ;  /* 0x0000029000017945 */ /* 0x000fe60003800200 */
[----:B------:R1:W-:Y:S03]  /*18b0*/  STL.128 [R1+0x10], R8 ;  /* 0x0000100801007387 */ /* 0x0003e60000100c00 */
[----:B-1----:R-:W-:Y:S02]  /*18c0*/  DMUL R8, R18, 0.5 ;  /* 0x3fe0000012087828 */ /* 0x002fe40000000000 */
[----:B--2---:R-:W-:-:S08]  /*18d0*/  DADD R16, R16, R42 ;  /* 0x0000000010107229 */ /* 0x004fd0000000002a */
[----:B------:R-:W-:Y:S02]  /*18e0*/  DMUL R16, R16, 0.25 ;  /* 0x3fd0000010107828 */ /* 0x000fe40000000000 */
[----:B---3--:R-:W-:Y:S01]  /*18f0*/  DADD R56, R42, R56 ;  /* 0x000000002a387229 */ /* 0x008fe20000000038 */
[----:B------:R-:W-:Y:S02]  /*1900*/  IMAD.MOV.U32 R42, RZ, RZ, -0x66666666 ;  /* 0x9999999aff2a7424 */ /* 0x000fe400078e00ff */
[----:B------:R-:W-:-:S03]  /*1910*/  IMAD.MOV.U32 R43, RZ, RZ, 0x3fb99999 ;  /* 0x3fb99999ff2b7424 */ /* 0x000fc600078e00ff */
[----:B------:R-:W-:-:S03]  /*1920*/  DFMA R16, R58, 0.5, -R16 ;  /* 0x3fe000003a10782b */ /* 0x000fc60000000810 */
[----:B0-----:R-:W-:-:S08]  /*1930*/  DFMA R58, R26, -R42, 1 ;  /* 0x3ff000001a3a742b */ /* 0x001fd0000000082a */
[----:B------:R-:W-:-:S08]  /*1940*/  DFMA R58, R58, R58, R58 ;  /* 0x0000003a3a3a722b */ /* 0x000fd0000000003a */
[----:B------:R-:W-:Y:S02]  /*1950*/  DFMA R58, R26, R58, R26 ;  /* 0x0000003a1a3a722b */ /* 0x000fe4000000001a */
[----:B------:R-:W-:Y:S02]  /*1960*/  DMUL R26, R6, 0.25 ;  /* 0x3fd00000061a7828 */ /* 0x000fe40000000000 */
[----:B----4-:R-:W-:-:S04]  /*1970*/  DADD R24, R22, R24 ;  /* 0x0000000016187229 */ /* 0x010fc80000000018 */
[----:B------:R-:W-:Y:S02]  /*1980*/  DFMA R6, R58, -R42, 1 ;  /* 0x3ff000003a06742b */ /* 0x000fe4000000082a */
[----:B------:R-:W-:-:S06]  /*1990*/  DADD R22, R26, R40 ;  /* 0x000000001a167229 */ /* 0x000fcc0000000028 */
[----:B------:R-:W-:Y:S02]  /*19a0*/  DFMA R6, R58, R6, R58 ;  /* 0x000000063a06722b */ /* 0x000fe4000000003a */
[----:B------:R-:W-:-:S08]  /*19b0*/  DMUL R22, R22, 0.5 ;  /* 0x3fe0000016167828 */ /* 0x000fd00000000000 */
[----:B------:R-:W-:-:S08]  /*19c0*/  DMUL R58, R6, R22 ;  /* 0x00000016063a7228 */ /* 0x000fd00000000000 */
[----:B------:R-:W-:Y:S02]  /*19d0*/  DFMA R42, R58, -R42, R22 ;  /* 0x8000002a3a2a722b */ /* 0x000fe40000000016 */
[----:B------:R-:W-:-:S06]  /*19e0*/  DMUL R24, R24, 0.5 ;  /* 0x3fe0000018187828 */ /* 0x000fcc0000000000 */
[----:B------:R-:W-:Y:S02]  /*19f0*/  DFMA R6, R6, R42, R58 ;  /* 0x0000002a0606722b */ /* 0x000fe4000000003a */
[----:B------:R-:W-:Y:S01]  /*1a00*/  DFMA R56, R56, 0.25, R24 ;  /* 0x3fd000003838782b */ /* 0x000fe20000000018 */
[----:B------:R-:W-:-:S07]  /*1a10*/  FSETP.GEU.AND P2, PT, |R23|, 6.5827683646048100446e-37, PT ;  /* 0x036000001700780b */ /* 0x000fce0003f4e200 */
[----:B------:R-:W-:Y:S01]  /*1a20*/  FFMA R21, RZ, 1.4499999284744262695, R7 ;  /* 0x3fb99999ff157823 */ /* 0x000fe20000000007 */
[----:B------:R-:W-:-:S04]  /*1a30*/  DMUL R16, R54, R16 ;  /* 0x0000001036107228 */ /* 0x000fc80000000000 */
[----:B------:R-:W-:Y:S01]  /*1a40*/  FSETP.GT.AND P0, PT, |R21|, 1.469367938527859385e-39, PT ;  /* 0x001000001500780b */ /* 0x000fe20003f04200 */
[----:B------:R-:W-:Y:S02]  /*1a50*/  DMUL R4, R26, R4 ;  /* 0x000000041a047228 */ /* 0x000fe40000000000 */
[----:B------:R-:W-:Y:S02]  /*1a60*/  DMUL R52, R52, R56 ;  /* 0x0000003834347228 */ /* 0x000fe40000000000 */
[----:B------:R-:W-:-:S04]  /*1a70*/  DMUL R12, R16, 0.5 ;  /* 0x3fe00000100c7828 */ /* 0x000fc80000000000 */
[----:B------:R-:W-:Y:S02]  /*1a80*/  DMUL R4, R4, 0.5 ;  /* 0x3fe0000004047828 */ /* 0x000fe40000000000 */
[----:B------:R-:W-:Y:S02]  /*1a90*/  DMUL R16, R52, 0.5 ;  /* 0x3fe0000034107828 */ /* 0x000fe40000000000 */
[----:B------:R-:W-:Y:S09]  /*1aa0*/  @P0 BRA P2, `(.L_x_7) ;  /* 0x0000000000200947 */ /* 0x000ff20001000000 */
        /* <DEDUP_REMOVED lines=8> */
.L_x_7:
[----:B------:R-:W-:Y:S05]  /*1b30*/  BSYNC.RECONVERGENT B1 ;  /* 0x0000000000017941 */ /* 0x000fea0003800200 */
.L_x_6:
        /* <DEDUP_REMOVED lines=13> */
[----:B---3--:R-:W-:Y:S02]  /*1c10*/  DADD R10, R58, R54 ;  /* 0x000000003a0a7229 */ /* 0x008fe40000000036 */
[----:B----4-:R-:W-:-:S06]  /*1c20*/  DADD R40, R54, R52 ;  /* 0x0000000036287229 */ /* 0x010fcc0000000034 */
[----:B------:R-:W-:Y:S02]  /*1c30*/  DADD R10, R50, R10 ;  /* 0x00000000320a7229 */ /* 0x000fe4000000000a */
[----:B-----5:R-:W-:Y:S02]  /*1c40*/  DADD R22, R58, R56 ;  /* 0x000000003a167229 */ /* 0x020fe40000000038 */
[----:B------:R-:W-:Y:S01]  /*1c50*/  DFMA R24, R14, R24, R18 ;  /* 0x000000180e18722b */ /* 0x000fe20000000012 */
[----:B------:R-:W2:Y:S03]  /*1c60*/  LDG.E.64 R18, desc[UR6][R36.64+0x3e88] ;  /* 0x003e880624127981 */ /* 0x000ea6000c1e1b00 */
[C---:B------:R-:W-:Y:S02]  /*1c70*/  DADD R10, R46.reuse, R10 ;  /* 0x000000002e0a7229 */ /* 0x040fe4000000000a */
[----:B------:R-:W-:Y:S01]  /*1c80*/  DADD R46, R46, R40 ;  /* 0x000000002e2e7229 */ /* 0x000fe20000000028 */
[----:B------:R-:W3:Y:S01]  /*1c90*/  LDG.E.64 R14, desc[UR6][R34.64+0x3e88] ;  /* 0x003e8806220e7981 */ /* 0x000ee2000c1e1b00 */
[----:B------:R-:W-:-:S02]  /*1ca0*/  DADD R22, R50, R22 ;  /* 0x0000000032167229 */ /* 0x000fc40000000016 */
[----:B------:R-:W-:Y:S01]  /*1cb0*/  DADD R40, R56, R52 ;  /* 0x0000000038287229 */ /* 0x000fe20000000034 */
[----:B------:R-:W3:Y:S05]  /*1cc0*/  LDG.E.64 R50, desc[UR6][R34.64+0x3e90] ;  /* 0x003e900622327981 */ /* 0x000eea000c1e1b00 */
[C---:B------:R-:W-:Y:S02]  /*1cd0*/  DADD R22, R48.reuse, R22 ;  /* 0x0000000030167229 */ /* 0x040fe40000000016 */
[----:B------:R-:W-:Y:S02]  /*1ce0*/  DADD R48, R48, R40 ;  /* 0x0000000030307229 */ /* 0x000fe40000000028 */
[----:B------:R-:W4:Y:S01]  /*1cf0*/  LDG.E.64 R40, desc[UR6][R34.64+0x3e80] ;  /* 0x003e800622287981 */ /* 0x000f22000c1e1b00 */
[----:B--2---:R-:W-:-:S08]  /*1d00*/  DADD R26, R26, R18 ;  /* 0x000000001a1a7229 */ /* 0x004fd00000000012 */
[----:B------:R-:W-:Y:S02]  /*1d10*/  DMUL R62, R26, 0.25 ;  /* 0x3fd000001a3e7828 */ /* 0x000fe40000000000 */
[----:B---3--:R-:W-:Y:S02]  /*1d20*/  DADD R60, R50, R14 ;  /* 0x00000000323c7229 */ /* 0x008fe4000000000e */
[C---:B------:R-:W-:Y:S02]  /*1d30*/  DADD R26, R44.reuse, R46 ;  /* 0x000000002c1a7229 */ /* 0x040fe4000000002e */
[----:B------:R-:W-:Y:S01]  /*1d40*/  DADD R50, R44, R48 ;  /* 0x000000002c327229 */ /* 0x000fe20000000030 */
[----:B------:R-:W2:Y:S04]  /*1d50*/  LDG.E.64 R48, desc[UR6][R32.64+0x3f28] ;  /* 0x003f280620307981 */ /* 0x000ea8000c1e1b00 */
[----:B------:R-:W2:Y:S01]  /*1d60*/  LDG.E.64 R44, desc[UR6][R32.64+0x3e88] ;  /* 0x003e8806202c7981 */ /* 0x000ea2000c1e1b00 */
[----:B------:R-:W-:-:S02]  /*1d70*/  DADD R18, R18, R42 ;  /* 0x0000000012127229 */ /* 0x000fc4000000002a */
[----:B----4-:R-:W-:Y:S01]  /*1d80*/  DADD R40, R14, R40 ;  /* 0x000000000e287229 */ /* 0x010fe20000000028 */
[----:B------:R-:W3:Y:S07]  /*1d90*/  LDG.E.64 R42, desc[UR6][R34.64+0x3f28] ;  /* 0x003f2806222a7981 */ /* 0x000eee000c1e1b00 */
[----:B------:R-:W-:-:S08]  /*1da0*/  DMUL R40, R40, 0.5 ;  /* 0x3fe0000028287828 */ /* 0x000fd00000000000 */
[----:B------:R-:W-:Y:S02]  /*1db0*/  DFMA R18, R18, 0.25, R40 ;  /* 0x3fd000001212782b */ /* 0x000fe40000000028 */
[----:B------:R-:W4:Y:S01]  /*1dc0*/  LDG.E.64 R40, desc[UR6][R32.64+0x3de8] ;  /* 0x003de80620287981 */ /* 0x000f22000c1e1b00 */
[----:B------:R-:W-:Y:S02]  /*1dd0*/  DFMA R46, R60, 0.5, -R62 ;  /* 0x3fe000003c2e782b */ /* 0x000fe4000000083e */
[----:B------:R-:W-:Y:S02]  /*1de0*/  DMUL R60, R22, 0.25 ;  /* 0x3fd00000163c7828 */ /* 0x000fe40000000000 */
[----:B------:R-:W-:-:S08]  /*1df0*/  DMUL R22, R26, 0.25 ;  /* 0x3fd000001a167828 */ /* 0x000fd00000000000 */
[----:B------:R-:W-:Y:S02]  /*1e00*/  DADD R26, R60, R22 ;  /* 0x000000003c1a7229 */ /* 0x000fe40000000016 */
[----:B------:R-:W-:Y:S01]  /*1e10*/  DMUL R18, R22, R18 ;  /* 0x0000001216127228 */ /* 0x000fe20000000000 */
[----:B------:R-:W5:Y:S01]  /*1e20*/  LDG.E.64 R22, desc[UR6][R34.64+0x3de8] ;  /* 0x003de80622167981 */ /* 0x000f62000c1e1b00 */
[----:B------:R-:W-:Y:S02]  /*1e30*/  DMUL R46, R60, R46 ;  /* 0x0000002e3c2e7228 */ /* 0x000fe40000000000 */
        /* <DEDUP_REMOVED lines=9> */
[----:B-----5:R-:W-:Y:S02]  /*1ed0*/  DADD R22, R14, R22 ;  /* 0x000000000e167229 */ /* 0x020fe40000000016 */
[----:B------:R-:W-:-:S06]  /*1ee0*/  DMUL R14, R10, 0.25 ;  /* 0x3fd000000a0e7828 */ /* 0x000fcc0000000000 */
[----:B------:R-:W-:Y:S01]  /*1ef0*/  DMUL R22, R22, 0.5 ;  /* 0x3fe0000016167828 */ /* 0x000fe20000000000 */
[----:B------:R-:W0:Y:S07]  /*1f00*/  MUFU.RCP64H R11, 0.099999964237213134766 ;  /* 0x3fb99999000b7908 */ /* 0x000e2e0000001800 */
[----:B------:R-:W-:Y:S02]  /*1f10*/  DFMA R22, R60, 0.25, R22 ;  /* 0x3fd000003c16782b */ /* 0x000fe40000000016 */
[----:B------:R-:W-:Y:S01]  /*1f20*/  DMUL R14, R14, R48 ;  /* 0x000000300e0e7228 */ /* 0x000fe20000000000 */
[----:B------:R-:W-:-:S05]  /*1f30*/  IMAD.MOV.U32 R10, RZ, RZ, 0x1 ;  /* 0x00000001ff0a7424 */ /* 0x000fca00078e00ff */
[----:B------:R-:W-:Y:S01]  /*1f40*/  DMUL R48, R50, R22 ;  /* 0x0000001632307228 */ /* 0x000fe20000000000 */
[----:B------:R-:W-:Y:S01]  /*1f50*/  MOV R22, 0x9999999a ;  /* 0x9999999a00167802 */ /* 0x000fe20000000f00 */
[----:B------:R-:W-:-:S06]  /*1f60*/  IMAD.MOV.U32 R23, RZ, RZ, 0x3fb99999 ;  /* 0x3fb99999ff177424 */ /* 0x000fcc00078e00ff */
        /* <DEDUP_REMOVED lines=8> */
[----:B------:R-:W-:-:S06]  /*1ff0*/  DMUL R14, R14, 0.5 ;  /* 0x3fe000000e0e7828 */ /* 0x000fcc0000000000 */
[----:B------:R-:W-:Y:S02]  /*2000*/  DFMA R22, R10, R22, R50 ;  /* 0x000000160a16722b */ /* 0x000fe40000000032 */
[----:B------:R-:W-:Y:S02]  /*2010*/  DMUL R10, R18, 0.5 ;  /* 0x3fe00000120a7828 */ /* 0x000fe40000000000 */
[----:B------:R-:W-:Y:S02]  /*2020*/  DMUL R18, R48, 0.5 ;  /* 0x3fe0000030127828 */ /* 0x000fe40000000000 */
[----:B------:R-:W-:Y:S01]  /*2030*/  DADD R50, R4, R6 ;  /* 0x0000000004327229 */ /* 0x000fe20000000006 */
[----:B------:R-:W-:Y:S03]  /*2040*/  STL.128 [R1+0x110], R12 ;  /* 0x0001100c01007387 */ /* 0x000fe60000100c00 */
[----:B------:R-:W-:Y:S01]  /*2050*/  FFMA R21, RZ, 1.4499999284744262695, R23 ;  /* 0x3fb99999ff157823 */ /* 0x000fe20000000017 */
[----:B------:R-:W-:Y:S03]  /*2060*/  STL.128 [R1+0x160], R16 ;  /* 0x0001601001007387 */ /* 0x000fe60000100c00 */
[----:B------:R-:W-:Y:S01]  /*2070*/  DADD R50, R8, R50 ;  /* 0x0000000008327229 */ /* 0x000fe20000000032 */
[----:B------:R-:W-:-:S02]  /*2080*/  FSETP.GT.AND P0, PT, |R21|, 1.469367938527859385e-39, PT ;  /* 0x001000001500780b */ /* 0x000fc40003f04200 */
[----:B------:R-:W-:Y:S01]  /*2090*/  FSETP.GEU.AND P2, PT, |R27|, 6.5827683646048100446e-37, PT ;  /* 0x036000001b00780b */ /* 0x000fe20003f4e200 */
[----:B------:R-:W-:Y:S01]  /*20a0*/  DMUL R6, R46, 0.5 ;  /* 0x3fe000002e067828 */ /* 0x000fe20000000000 */
[----:B------:R-:W-:Y:S01]  /*20b0*/  STL.128 [R1+0xc0], R8 ;  /* 0x0000c00801007387 */ /* 0x000fe20000100c00 */
[----:B------:R-:W-:Y:S05]  /*20c0*/  BSSY.RECONVERGENT B1, `(.L_x_8) ;  /* 0x0000011000017945 */ /* 0x000fea0003800200 */
[----:B------:R0:W-:Y:S01]  /*20d0*/  STL.128 [R1+0x70], R4 ;  /* 0x0000700401007387 */ /* 0x0001e20000100c00 */
[----:B--2---:R-:W-:Y:S02]  /*20e0*/  DFMA R42, R8, R42, R24 ;  /* 0x0000002a082a722b */ /* 0x004fe40000000018 */
[----:B------:R-:W-:-:S06]  /*20f0*/  DADD R24, R12, R50 ;  /* 0x000000000c187229 */ /* 0x000fcc0000000032 */
[----:B---3--:R-:W-:Y:S02]  /*2100*/  DFMA R42, R12, R44, R42 ;  /* 0x0000002c0c2a722b */ /* 0x008fe4000000002a */
[----:B0-----:R-:W-:-:S06]  /*2110*/  DADD R4, R16, R24 ;  /* 0x0000000010047229 */ /* 0x001fcc0000000018 */
[----:B----4-:R-:W-:Y:S01]  /*2120*/  DFMA R8, R16, R40, R42 ;  /* 0x000000281008722b */ /* 0x010fe2000000002a */
[----:B------:R-:W-:Y:S10]  /*2130*/  @P0 BRA P2, `(.L_x_9) ;  /* 0x0000000000240947 */ /* 0x000ff40001000000 */
[----:B------:R-:W-:Y:S01]  /*2140*/  IMAD.MOV.U32 R25, RZ, RZ, R26 ;  /* 0x000000ffff197224 */ /* 0x000fe200078e001a */
[----:B------:R-:W-:Y:S01]  /*2150*/  MOV R23, 0x9999999a ;  /* 0x9999999a00177802 */ /* 0x000fe20000000f00 */
[----:B------:R-:W-:Y:S01]  /*2160*/  IMAD.MOV.U32 R24, RZ, RZ, R27 ;  /* 0x000000ffff187224 */ /* 0x000fe200078e001b */
[----:B------:R-:W-:Y:S01]  /*2170*/  MOV R21, 0x21a0 ;  /* 0x000021a000157802 */ /* 0x000fe20000000f00 */
[----:B------:R-:W-:-:S07]  /*2180*/  IMAD.MOV.U32 R22, RZ, RZ, 0x3fb99999 ;  /* 0x3fb99999ff167424 */ /* 0x000fce00078e00ff */
[----:B------:R-:W-:Y:S05]  /*2190*/  CALL.REL.NOINC `($__internal_0_$__cuda_sm20_div_rn_f64_full) ;  /* 0x0000001c00987944 */ /* 0x000fea0003c00000 */
[----:B------:R-:W-:-:S04]  /*21a0*/  LOP3.LUT R23, R23, R22, RZ, 0x3c, !PT ;  /* 0x0000001617177212 */ /* 0x000fc800078e3cff */
[----:B------:R-:W-:-:S04]  /*21b0*/  LOP3.LUT R22, R23, R22, RZ, 0x3c, !PT ;  /* 0x0000001617167212 */ /* 0x000fc800078e3cff */
[----:B------:R-:W-:-:S07]  /*21c0*/  LOP3.LUT R23, R23, R22, RZ, 0x3c, !PT ;  /* 0x0000001617177212 */ /* 0x000fce00078e3cff */
.L_x_9:
[----:B------:R-:W-:Y:S05]  /*21d0*/  BSYNC.RECONVERGENT B1 ;  /* 0x0000000000017941 */ /* 0x000fea0003800200 */
.L_x_8:
[----:B------:R-:W2:Y:S04]  /*21e0*/  LDG.E.64 R16, desc[UR6][R28.64+0x3e90] ;  /* 0x003e90061c107981 */ /* 0x000ea8000c1e1b00 */
[----:B------:R-:W3:Y:S04]  /*21f0*/  LDG.E.64 R60, desc[UR6][R28.64+0x3e88] ;  /* 0x003e88061c3c7981 */ /* 0x000ee8000c1e1b00 */
[----:B------:R-:W4:Y:S01]  /*2200*/  LDG.E.64 R12, desc[UR6][R28.64+0x3e80] ;  /* 0x003e80061c0c7981 */ /* 0x000f22000c1e1b00 */
[----:B------:R-:W-:-:S03]  /*2210*/  DADD R24, -R6, R22 ;  /* 0x0000000006187229 */ /* 0x000fc60000000116 */
[----:B------:R-:W5:Y:S04]  /*2220*/  LDG.E.64 R42, desc[UR6][R28.64+0x3f28] ;  /* 0x003f28061c2a7981 */ /* 0x000f68000c1e1b00 */
[----:B------:R-:W5:Y:S01]  /*2230*/  LDG.E.64 R40, desc[UR6][R28.64+0x3de8] ;  /* 0x003de8061c287981 */ /* 0x000f62000c1e1b00 */
[----:B------:R-:W-:-:S03]  /*2240*/  DADD R24, -R10, R24 ;  /* 0x000000000a187229 */ /* 0x000fc60000000118 */
[----:B------:R-:W5:Y:S04]  /*2250*/  LDG.E.64 R50, desc[UR6][R38.64+0x4b08] ;  /* 0x004b080626327981 */ /* 0x000f68000c1e1b00 */
        /* <DEDUP_REMOVED lines=21> */
[----:B------:R-:W-:Y:S02]  /*23b0*/  DADD R6, R18, R6 ;  /* 0x0000000012067229 */ /* 0x000fe40000000006 */
[----:B------:R-:W-:Y:S02]  /*23c0*/  DADD R14, R58, R14 ;  /* 0x000000003a0e7229 */ /* 0x000fe4000000000e */
[----:B------:R-:W-:Y:S02]  /*23d0*/  DADD R18, R48, R44 ;  /* 0x0000000030127229 */ /* 0x000fe4000000002c */
[----:B------:R-:W-:-:S02]  /*23e0*/  DADD R58, R58, R40 ;  /* 0x000000003a3a7229 */ /* 0x000fc40000000028 */
[----:B------:R-:W-:Y:S02]  /*23f0*/  DADD R40, R46, R44 ;  /* 0x000000002e287229 */ /* 0x000fe4000000002c */
[C---:B------:R-:W-:Y:S02]  /*2400*/  DADD R14, R56.reuse, R14 ;  /* 0x00000000380e7229 */ /* 0x040fe4000000000e */
[----:B------:R-:W-:Y:S02]  /*2410*/  DADD R56, R56, R18 ;  /* 0x0000000038387229 */ /* 0x000fe40000000012 */
[----:B------:R-:W5:Y:S02]  /*2420*/  LDG.E.64 R18, desc[UR6][R34.64+0x4b00] ;  /* 0x004b000622127981 */ /* 0x000f64000c1e1b00 */
[----:B------:R-:W-:-:S08]  /*2430*/  DADD R40, R54, R40 ;  /* 0x0000000036287229 */ /* 0x000fd00000000028 */
[C---:B------:R-:W-:Y:S02]  /*2440*/  DADD R40, R52.reuse, R40 ;  /* 0x0000000034287229 */ /* 0x040fe40000000028 */
        /* <DEDUP_REMOVED lines=34> */
[----:B------:R-:W-:-:S06]  /*2670*/  DMUL R26, R14, 0.25 ;  /* 0x3fd000000e1a7828 */ /* 0x000fcc0000000000 */
[----:B------:R-:W-:-:S08]  /*2680*/  DFMA R14, R58, -R42, 1 ;  /* 0x3ff000003a0e742b */ /* 0x000fd0000000082a */
[----:B------:R-:W-:Y:S02]  /*2690*/  DFMA R58, R58, R14, R58 ;  /* 0x0000000e3a3a722b */ /* 0x000fe4000000003a */
[----:B------:R-:W-:-:S08]  /*26a0*/  DADD R14, R26, R40 ;  /* 0x000000001a0e7229 */ /* 0x000fd00000000028 */
[----:B------:R-:W-:Y:S02]  /*26b0*/  DMUL R14, R14, 0.5 ;  /* 0x3fe000000e0e7828 */ /* 0x000fe40000000000 */
[----:B----4-:R-:W-:-:S06]  /*26c0*/  DADD R24, R22, R24 ;  /* 0x0000000016187229 */ /* 0x010fcc0000000018 */
        /* <DEDUP_REMOVED lines=15> */
[----:B------:R-:W-:Y:S01]  /*27c0*/  MOV R25, R14 ;  /* 0x0000000e00197202 */ /* 0x000fe20000000f00 */
[----:B------:R-:W-:Y:S01]  /*27d0*/  IMAD.MOV.U32 R24, RZ, RZ, R15 ;  /* 0x000000ffff187224 */ /* 0x000fe200078e000f */
[----:B------:R-:W-:Y:S01]  /*27e0*/  MOV R21, 0x2820 ;  /* 0x0000282000157802 */ /* 0x000fe20000000f00 */
[----:B------:R-:W-:Y:S02]  /*27f0*/  IMAD.MOV.U32 R23, RZ, RZ, -0x66666666 ;  /* 0x9999999aff177424 */ /* 0x000fe400078e00ff */
[----:B------:R-:W-:-:S07]  /*2800*/  IMAD.MOV.U32 R22, RZ, RZ, 0x3fb99999 ;  /* 0x3fb99999ff167424 */ /* 0x000fce00078e00ff */
[----:B------:R-:W-:Y:S05]  /*2810*/  CALL.REL.NOINC `($__internal_0_$__cuda_sm20_div_rn_f64_full) ;  /* 0x0000001400f87944 */ /* 0x000fea0003c00000 */
[----:B------:R-:W-:-:S04]  /*2820*/  LOP3.LUT R23, R23, R22, RZ, 0x3c, !PT ;  /* 0x0000001617177212 */ /* 0x000fc800078e3cff */
[----:B------:R-:W-:-:S04]  /*2830*/  LOP3.LUT R22, R23, R22, RZ, 0x3c, !PT ;  /* 0x0000001617167212 */ /* 0x000fc800078e3cff */
[----:B------:R-:W-:-:S07]  /*2840*/  LOP3.LUT R23, R23, R22, RZ, 0x3c, !PT ;  /* 0x0000001617177212 */ /* 0x000fce00078e3cff */
.L_x_11:
[----:B------:R-:W-:Y:S05]  /*2850*/  BSYNC.RECONVERGENT B1 ;  /* 0x0000000000017941 */ /* 0x000fea0003800200 */
.L_x_10:
[----:B------:R-:W2:Y:S04]  /*2860*/  LDG.E.64 R10, desc[UR6][R28.64+0x4b10] ;  /* 0x004b10061c0a7981 */ /* 0x000ea8000c1e1b00 */
[----:B------:R-:W3:Y:S04]  /*2870*/  LDG.E.64 R26, desc[UR6][R28.64+0x4b08] ;  /* 0x004b08061c1a7981 */ /* 0x000ee8000c1e1b00 */
[----:B------:R-:W4:Y:S04]  /*2880*/  LDG.E.64 R58, desc[UR6][R38.64+0x5788] ;  /* 0x00578806263a7981 */ /* 0x000f28000c1e1b00 */
        /* <DEDUP_REMOVED lines=8> */
[----:B------:R-:W-:Y:S02]  /*2910*/  DADD R6, -R12, R6 ;  /* 0x000000000c067229 */ /* 0x000fe40000000106 */
[----:B--2---:R-:W-:-:S06]  /*2920*/  DMUL R14, R4, R10 ;  /* 0x0000000a040e7228 */ /* 0x004fcc0000000000 */
[----:B------:R-:W-:-:S08]  /*2930*/  DADD R10, -R16, R6 ;  /* 0x00000000100a7229 */ /* 0x000fd00000000106 */
[----:B---3--:R-:W-:Y:S02]  /*2940*/  DFMA R26, R10, R26, R14 ;  /* 0x0000001a0a1a722b */ /* 0x008fe4000000000e */
[----:B----4-:R-:W-:Y:S01]  /*2950*/  DADD R6, R58, R54 ;  /* 0x000000003a067229 */ /* 0x010fe20000000036 */
[----:B------:R-:W2:Y:S01]  /*2960*/  LDG.E.64 R14, desc[UR6][R36.64+0x5788] ;  /* 0x00578806240e7981 */ /* 0x000ea2000c1e1b00 */
[----:B-----5:R-:W-:-:S03]  /*2970*/  DADD R60, R54, R52 ;  /* 0x00000000363c7229 */ /* 0x020fc60000000034 */
[----:B------:R-:W3:Y:S03]  /*2980*/  LDG.E.64 R10, desc[UR6][R34.64+0x5788] ;  /* 0x00578806220a7981 */ /* 0x000ee6000c1e1b00 */
[----:B------:R-:W-:Y:S02]  /*2990*/  DADD R6, R50, R6 ;  /* 0x0000000032067229 */ /* 0x000fe40000000006 */
[----:B------:R-:W-:-:S06]  /*29a0*/  DADD R60, R46, R60 ;  /* 0x000000002e3c7229 */ /* 0x000fcc000000003c */
[----:B------:R-:W-:Y:S01]  /*29b0*/  DADD R6, R46, R6 ;  /* 0x000000002e067229 */ /* 0x000fe20000000006 */
[----:B------:R-:W4:Y:S01]  /*29c0*/  LDG.E.64 R46, desc[UR6][R36.64+0x5780] ;  /* 0x00578006242e7981 */ /* 0x000f22000c1e1b00 */
[----:B------:R-:W-:-:S08]  /*29d0*/  DADD R18, R58, R56 ;  /* 0x000000003a127229 */ /* 0x000fd00000000038 */
[----:B------:R-:W-:Y:S02]  /*29e0*/  DADD R18, R50, R18 ;  /* 0x0000000032127229 */ /* 0x000fe40000000012 */
[----:B------:R-:W-:-:S06]  /*29f0*/  DADD R50, R56, R52 ;  /* 0x0000000038327229 */ /* 0x000fcc0000000034 */
[C---:B------:R-:W-:Y:S02]  /*2a00*/  DADD R18, R48.reuse, R18 ;  /* 0x0000000030127229 */ /* 0x040fe40000000012 */
[----:B------:R-:W-:-:S08]  /*2a10*/  DADD R50, R48, R50 ;  /* 0x0000000030327229 */ /* 0x000fd00000000032 */
[----:B------:R-:W-:Y:S02]  /*2a20*/  DADD R50, R44, R50 ;  /* 0x000000002c327229 */ /* 0x000fe40000000032 */
[----:B--2---:R-:W-:Y:S02]  /*2a30*/  DADD R24, R24, R14 ;  /* 0x0000000018187229 */ /* 0x004fe4000000000e */
[----:B---3--:R-:W-:-:S06]  /*2a40*/  DADD R40, R40, R10 ;  /* 0x0000000028287229 */ /* 0x008fcc000000000a */
[----:B------:R-:W-:-:S08]  /*2a50*/  DMUL R48, R24, 0.25 ;  /* 0x3fd0000018307828 */ /* 0x000fd00000000000 */
[----:B------:R-:W-:Y:S02]  /*2a60*/  DFMA R40, R40, 0.5, -R48 ;  /* 0x3fe000002828782b */ /* 0x000fe40000000830 */
[----:B----4-:R-:W-:Y:S01]  /*2a70*/  DADD R14, R14, R46 ;  /* 0x000000000e0e7229 */ /* 0x010fe2000000002e */
[----:B------:R-:W2:Y:S04]  /*2a80*/  LDG.E.64 R48, desc[UR6][R32.64+0x5828] ;  /* 0x0058280620307981 */ /* 0x000ea8000c1e1b00 */
[----:B------:R-:W2:Y:S01]  /*2a90*/  LDG.E.64 R46, desc[UR6][R32.64+0x5788] ;  /* 0x00578806202e7981 */ /* 0x000ea2000c1e1b00 */
[----:B------:R-:W-:Y:S02]  /*2aa0*/  DADD R24, R44, R60 ;  /* 0x000000002c187229 */ /* 0x000fe4000000003c */
[----:B------:R-:W-:Y:S01]  /*2ab0*/  DADD R42, R10, R42 ;  /* 0x000000000a2a7229 */ /* 0x000fe2000000002a */
[----:B------:R-:W3:Y:S07]  /*2ac0*/  LDG.E.64 R44, desc[UR6][R34.64+0x5828] ;  /* 0x00582806222c7981 */ /* 0x000eee000c1e1b00 */
[----:B------:R-:W-:-:S08]  /*2ad0*/  DMUL R42, R42, 0.5 ;  /* 0x3fe000002a2a7828 */ /* 0x000fd00000000000 */
[----:B------:R-:W-:Y:S02]  /*2ae0*/  DFMA R14, R14, 0.25, R42 ;  /* 0x3fd000000e0e782b */ /* 0x000fe4000000002a */
[----:B------:R-:W4:Y:S01]  /*2af0*/  LDG.E.64 R42, desc[UR6][R32.64+0x56e8] ;  /* 0x0056e806202a7981 */ /* 0x000f22000c1e1b00 */
[----:B------:R-:W-:Y:S02]  /*2b00*/  DMUL R60, R18, 0.25 ;  /* 0x3fd00000123c7828 */ /* 0x000fe40000000000 */
[----:B------:R-:W-:-:S06]  /*2b10*/  DMUL R24, R24, 0.25 ;  /* 0x3fd0000018187828 */ /* 0x000fcc0000000000 */
[C---:B------:R-:W-:Y:S02]  /*2b20*/  DMUL R18, R60.reuse, R40 ;  /* 0x000000283c127228 */ /* 0x040fe40000000000 */
[----:B------:R-:W-:Y:S02]  /*2b30*/  DADD R40, R60, R24 ;  /* 0x000000003c287229 */ /* 0x000fe40000000018 */
[----:B------:R-:W-:Y:S01]  /*2b40*/  DMUL R14, R24, R14 ;  /* 0x0000000e180e7228 */ /* 0x000fe20000000000 */
[----:B------:R-:W5:Y:S01]  /*2b50*/  LDG.E.64 R24, desc[UR6][R34.64+0x56e8] ;  /* 0x0056e80622187981 */ /* 0x000f62000c1e1b00 */
        /* <DEDUP_REMOVED lines=8> */
[----:B-----5:R-:W-:-:S08]  /*2be0*/  DADD R10, R10, R24 ;  /* 0x000000000a0a7229 */ /* 0x020fd00000000018 */
[----:B------:R-:W-:Y:S02]  /*2bf0*/  DMUL R10, R10, 0.5 ;  /* 0x3fe000000a0a7828 */ /* 0x000fe40000000000 */
[----:B------:R-:W-:-:S06]  /*2c00*/  DMUL R24, R50, 0.25 ;  /* 0x3fd0000032187828 */ /* 0x000fcc0000000000 */
[----:B------:R-:W-:Y:S02]  /*2c10*/  DFMA R10, R60, 0.25, R10 ;  /* 0x3fd000003c0a782b */ /* 0x000fe4000000000a */
[----:B------:R-:W-:Y:S01]  /*2c20*/  DMUL R60, R6, 0.25 ;  /* 0x3fd00000063c7828 */ /* 0x000fe20000000000 */
[----:B------:R-:W0:Y:S01]  /*2c30*/  MUFU.RCP64H R7, 0.099999964237213134766 ;  /* 0x3fb9999900077908 */ /* 0x000e220000001800 */
[----:B------:R-:W-:-:S06]  /*2c40*/  IMAD.MOV.U32 R6, RZ, RZ, 0x1 ;  /* 0x00000001ff067424 */ /* 0x000fcc00078e00ff */
[----:B------:R-:W-:Y:S02]  /*2c50*/  DMUL R50, R60, R48 ;  /* 0x000000303c327228 */ /* 0x000fe40000000000 */
[----:B------:R-:W-:Y:S01]  /*2c60*/  DMUL R48, R24, R10 ;  /* 0x0000000a18307228 */ /* 0x000fe20000000000 */
[----:B------:R-:W-:Y:S01]  /*2c70*/  IMAD.MOV.U32 R10, RZ, RZ, -0x66666666 ;  /* 0x9999999aff0a7424 */ /* 0x000fe200078e00ff */
[----:B------:R-:W-:-:S06]  /*2c80*/  MOV R11, 0x3fb99999 ;  /* 0x3fb99999000b7802 */ /* 0x000fcc0000000f00 */
        /* <DEDUP_REMOVED lines=8> */
[----:B------:R-:W-:-:S06]  /*2d10*/  DADD R22, R4, R22 ;  /* 0x0000000004167229 */ /* 0x000fcc0000000016 */
[----:B------:R-:W-:Y:S02]  /*2d20*/  DFMA R24, R24, R10, R6 ;  /* 0x0000000a1818722b */ /* 0x000fe40000000006 */
[----:B------:R-:W-:Y:S02]  /*2d30*/  DMUL R10, R14, 0.5 ;  /* 0x3fe000000e0a7828 */ /* 0x000fe40000000000 */
[----:B------:R-:W-:Y:S02]  /*2d40*/  DMUL R14, R50, 0.5 ;  /* 0x3fe00000320e7828 */ /* 0x000fe40000000000 */
[----:B------:R-:W-:-:S03]  /*2d50*/  DADD R22, R8, R22 ;  /* 0x0000000008167229 */ /* 0x000fc60000000016 */
[----:B------:R-:W-:Y:S01]  /*2d60*/  STL.128 [R1+0xd0], R8 ;  /* 0x0000d00801007387 */ /* 0x000fe20000100c00 */
[----:B------:R-:W-:-:S03]  /*2d70*/  FFMA R21, RZ, 1.4499999284744262695, R25 ;  /* 0x3fb99999ff157823 */ /* 0x000fc60000000019 */
[----:B------:R-:W-:Y:S01]  /*2d80*/  STL.128 [R1+0x120], R12 ;  /* 0x0001200c01007387 */ /* 0x000fe20000100c00 */
[----:B------:R-:W-:Y:S02]  /*2d90*/  FSETP.GEU.AND P2, PT, |R41|, 6.5827683646048100446e-37, PT ;  /* 0x036000002900780b */ /* 0x000fe40003f4e200 */
[----:B------:R-:W-:Y:S01]  /*2da0*/  FSETP.GT.AND P0, PT, |R21|, 1.469367938527859385e-39, PT ;  /* 0x001000001500780b */ /* 0x000fe20003f04200 */
[----:B------:R-:W-:Y:S02]  /*2db0*/  DMUL R6, R18, 0.5 ;  /* 0x3fe0000012067828 */ /* 0x000fe40000000000 */
[----:B------:R-:W-:Y:S02]  /*2dc0*/  DADD R22, R12, R22 ;  /* 0x000000000c167229 */ /* 0x000fe40000000016 */
[----:B------:R-:W-:Y:S01]  /*2dd0*/  DMUL R18, R48, 0.5 ;  /* 0x3fe0000030127828 */ /* 0x000fe20000000000 */
        /* <DEDUP_REMOVED lines=14> */
[----:B------:R-:W-:Y:S02]  /*2ec0*/  IMAD.MOV.U32 R24, RZ, RZ, R23 ;  /* 0x000000ffff187224 */ /* 0x000fe400078e0017 */
[----:B------:R-:W-:-:S07]  /*2ed0*/  IMAD.MOV.U32 R25, RZ, RZ, R22 ;  /* 0x000000ffff197224 */ /* 0x000fce00078e0016 */
.L_x_13:
[----:B------:R-:W-:Y:S05]  /*2ee0*/  BSYNC.RECONVERGENT B1 ;  /* 0x0000000000017941 */ /* 0x000fea0003800200 */
.L_x_12:
[----:B------:R-:W2:Y:S04]  /*2ef0*/  LDG.E.64 R26, desc[UR6][R28.64+0x5790] ;  /* 0x005790061c1a7981 */ /* 0x000ea8000c1e1b00 */
[----:B------:R-:W3:Y:S04]  /*2f00*/  LDG.E.64 R50, desc[UR6][R28.64+0x5788] ;  /* 0x005788061c327981 */ /* 0x000ee8000c1e1b00 */
[----:B------:R-:W4:Y:S04]  /*2f10*/  LDG.E.64 R48, desc[UR6][R28.64+0x5780] ;  /* 0x005780061c307981 */ /* 0x000f28000c1e1b00 */
[----:B------:R-:W5:Y:S04]  /*2f20*/  LDG.E.64 R8, desc[UR6][R38.64+0x6408] ;  /* 0x0064080626087981 */ /* 0x000f68000c1e1b00 */
[----:B------:R-:W5:Y:S04]  /*2f30*/  LDG.E.64 R12, desc[UR6][R38.64+0x6368] ;  /* 0x00636806260c7981 */ /* 0x000f68000c1e1b00 */
[----:B------:R-:W5:Y:S01]  /*2f40*/  LDG.E.64 R22, desc[UR6][R38.64+0x6400] ;  /* 0x0064000626167981 */ /* 0x000f62000c1e1b00 */
[----:B------:R-:W-:-:S03]  /*2f50*/  DADD R40, -R6, R24 ;  /* 0x0000000006287229 */ /* 0x000fc60000000118 */
[----:B------:R-:W5:Y:S04]  /*2f60*/  LDG.E.64 R44, desc[UR6][R36.64+0x6400] ;  /* 0x00640006242c7981 */ /* 0x000f68000c1e1b00 */
[----:B------:R-:W5:Y:S04]  /*2f70*/  LDG.E.64 R42, desc[UR6][R34.64+0x6408] ;  /* 0x00640806222a7981 */ /* 0x000f68000c1e1b00 */
[----:B------:R-:W5:Y:S01]  /*2f80*/  LDG.E.64 R38, desc[UR6][R38.64+0x6360] ;  /* 0x0063600626267981 */ /* 0x000f62000c1e1b00 */
[----:B------:R-:W-:-:S03]  /*2f90*/  DADD R40, -R10, R40 ;  /* 0x000000000a287229 */ /* 0x000fc60000000128 */
[----:B------:R-:W5:Y:S05]  /*2fa0*/  LDG.E.64 R46, desc[UR6][R34.64+0x6400] ;  /* 0x00640006222e7981 */ /* 0x000f6a000c1e1b00 */
[----:B------:R-:W-:-:S08]  /*2fb0*/  DADD R40, -R14, R40 ;  /* 0x000000000e287229 */ /* 0x000fd00000000128 */
[----:B------:R-:W-:Y:S02]  /*2fc0*/  DADD R40, -R18, R40 ;  /* 0x0000000012287229 */ /* 0x000fe40000000128 */
[C---:B------:R-:W-:Y:S02]  /*2fd0*/  DADD R24, R6.reuse, R24 ;  /* 0x0000000006187229 */ /* 0x040fe40000000018 */
[----:B--2---:R-:W-:-:S08]  /*2fe0*/  DMUL R26, R6, R26 ;  /* 0x0000001a061a7228 */ /* 0x004fd00000000000 */
[----:B---3--:R-:W-:Y:S02]  /*2ff0*/  DFMA R50, R40, R50, R26 ;  /* 0x000000322832722b */ /* 0x008fe4000000001a */
[----:B------:R-:W2:Y:S04]  /*3000*/  LDG.E.64 R26, desc[UR6][R36.64+0x6410] ;  /* 0x00641006241a7981 */ /* 0x000ea8000c1e1b00 */
[----:B------:R-:W2:Y:S04]  /*3010*/  LDG.E.64 R40, desc[UR6][R36.64+0x6408] ;  /* 0x0064080624287981 */ /* 0x000ea8000c1e1b00 */
[----:B------:R-:W3:Y:S01]  /*3020*/  LDG.E.64 R36, desc[UR6][R34.64+0x6410] ;  /* 0x0064100622247981 */ /* 0x000ee2000c1e1b00 */
[----:B----4-:R-:W-:-:S02]  /*3030*/  DFMA R6, R10, R48, R50 ;  /* 0x000000300a06722b */ /* 0x010fc40000000032 */
[----:B------:R-:W-:Y:S01]  /*3040*/  DADD R10, R10, R24 ;  /* 0x000000000a0a7229 */ /* 0x000fe20000000018 */
[----:B------:R-:W4:Y:S01]  /*3050*/  LDG.E.64 R50, desc[UR6][R32.64+0x6368] ;  /* 0x0063680620327981 */ /* 0x000f22000c1e1b00 */
[C---:B-----5:R-:W-:Y:S02]  /*3060*/  DADD R48, R8.reuse, R12 ;  /* 0x0000000008307229 */ /* 0x060fe4000000000c */
[----:B------:R-:W-:Y:S02]  /*3070*/  DADD R24, R8, R22 ;  /* 0x0000000008187229 */ /* 0x000fe40000000016 */
[--C-:B------:R-:W-:Y:S02]  /*3080*/  DADD R12, R12, R38.reuse ;  /* 0x000000000c0c7229 */ /* 0x100fe40000000026 */
[----:B------:R-:W-:Y:S02]  /*3090*/  DADD R38, R22, R38 ;  /* 0x0000000016267229 */ /* 0x000fe40000000026 */
[C---:B------:R-:W-:Y:S01]  /*30a0*/  DADD R8, R58.reuse, R48 ;  /* 0x000000003a087229 */ /* 0x040fe20000000030 */
[----:B------:R-:W5:Y:S01]  /*30b0*/  LDG.E.64 R22, desc[UR6][R32.64+0x64a8] ;  /* 0x0064a80620167981 */ /* 0x000f62000c1e1b00 */
[----:B------:R-:W-:-:S03]  /*30c0*/  DADD R58, R58, R24 ;  /* 0x000000003a3a7229 */ /* 0x000fc60000000018 */
[----:B------:R-:W5:Y:S03]  /*30d0*/  LDG.E.64 R24, desc[UR6][R32.64+0x6408] ;  /* 0x0064080620187981 */ /* 0x000f66000c1e1b00 */
[C---:B------:R-:W-:Y:S01]  /*30e0*/  DADD R8, R56.reuse, R8 ;  /* 0x0000000038087229 */ /* 0x040fe20000000008 */
[----:B------:R-:W4:Y:S01]  /*30f0*/  LDG.E.64 R48, desc[UR6][R34.64+0x6368] ;  /* 0x0063680622307981 */ /* 0x000f22000c1e1b00 */
[----:B------:R-:W-:-:S03]  /*3100*/  DADD R56, R56, R12 ;  /* 0x0000000038387229 */ /* 0x000fc6000000000c */
[----:B------:R-:W4:Y:S01]  /*3110*/  LDG.E.64 R12, desc[UR6][R34.64+0x64a8] ;  /* 0x0064a806220c7981 */ /* 0x000f22000c1e1b00 */
[C---:B------:R-:W-:Y:S02]  /*3120*/  DADD R38, R54.reuse, R38 ;  /* 0x0000000036267229 */ /* 0x040fe40000000026 */
[----:B------:R-:W-:Y:S01]  /*3130*/  DADD R58, R54, R58 ;  /* 0x00000000363a7229 */ /* 0x000fe2000000003a */
[----:B------:R-:W4:Y:S01]  /*3140*/  LDG.E.64 R54, desc[UR6][R28.64+0x5828] ;  /* 0x005828061c367981 */ /* 0x000f22000c1e1b00 */
[----:B------:R-:W-:-:S04]  /*3150*/  DADD R56, R52, R56 ;  /* 0x0000000034387229 */ /* 0x000fc80000000038 */
[----:B------:R-:W-:Y:S01]  /*3160*/  DADD R38, R52, R38 ;  /* 0x0000000034267229 */ /* 0x000fe20000000026 */
[----:B------:R-:W4:Y:S01]  /*3170*/  LDG.E.64 R52, desc[UR6][R28.64+0x56e8] ;  /* 0x0056e8061c347981 */ /* 0x000f22000c1e1b00 */
[----:B------:R-:W-:-:S08]  /*3180*/  DADD R46, R42, R46 ;  /* 0x000000002a2e7229 */ /* 0x000fd0000000002e */
[----:B------:R-:W-:Y:S02]  /*3190*/  DMUL R46, R46, 0.5 ;  /* 0x3fe000002e2e7828 */ /* 0x000fe40000000000 */
[----:B------:R-:W-:Y:S02]  /*31a0*/  DMUL R8, R8, 0.25 ;  /* 0x3fd0000008087828 */ /* 0x000fe40000000000 */
[----:B------:R-:W-:Y:S02]  /*31b0*/  DMUL R38, R38, 0.25 ;  /* 0x3fd0000026267828 */ /* 0x000fe40000000000 */
[----:B------:R-:W-:Y:S02]  /*31c0*/  DMUL R58, R58, 0.25 ;  /* 0x3fd000003a3a7828 */ /* 0x000fe40000000000 */
[----:B------:R-:W-:Y:S02]  /*31d0*/  DMUL R56, R56, 0.25 ;  /* 0x3fd0000038387828 */ /* 0x000fe40000000000 */
[----:B------:R-:W-:Y:S01]  /*31e0*/  DADD R10, R14, R10 ;  /* 0x000000000e0a7229 */ /* 0x000fe2000000000a */
[----:B------:R-:W-:Y:S01]  /*31f0*/  BSSY.RECONVERGENT B1, `(.L_x_14) ;  /* 0x000003a000017945 */ /* 0x000fe20003800200 */
[----:B--2---:R-:W-:-:S02]  /*3200*/  DADD R26, R26, R40 ;  /* 0x000000001a1a7229 */ /* 0x004fc40000000028 */
[----:B------:R-:W-:Y:S02]  /*3210*/  DADD R40, R40, R44 ;  /* 0x0000000028287229 */ /* 0x000fe4000000002c */
[----:B---3--:R-:W-:Y:S01]  /*3220*/  DADD R44, R36, R42 ;  /* 0x00000000242c7229 */ /* 0x008fe2000000002a */
[----:B------:R-:W0:Y:S03]  /*3230*/  MUFU.RCP64H R37, 0.099999964237213134766 ;  /* 0x3fb9999900257908 */ /* 0x000e260000001800 */
[----:B------:R-:W-:Y:S01]  /*3240*/  DMUL R26, R26, 0.25 ;  /* 0x3fd000001a1a7828 */ /* 0x000fe20000000000 */
[----:B------:R-:W-:Y:S01]  /*3250*/  MOV R36, 0x1 ;  /* 0x0000000100247802 */ /* 0x000fe20000000f00 */
[----:B------:R-:W-:-:S06]  /*3260*/  DFMA R40, R40, 0.25, R46 ;  /* 0x3fd000002828782b */ /* 0x000fcc000000002e */
[----:B------:R-:W-:Y:S01]  /*3270*/  DFMA R44, R44, 0.5, -R26 ;  /* 0x3fe000002c2c782b */ /* 0x000fe2000000081a */
[----:B------:R-:W-:Y:S02]  /*3280*/  IMAD.MOV.U32 R26, RZ, RZ, -0x66666666 ;  /* 0x9999999aff1a7424 */ /* 0x000fe400078e00ff */
[----:B------:R-:W-:-:S06]  /*3290*/  IMAD.MOV.U32 R27, RZ, RZ, 0x3fb99999 ;  /* 0x3fb99999ff1b7424 */ /* 0x000fcc00078e00ff */
[----:B0-----:R-:W-:-:S08]  /*32a0*/  DFMA R46, R36, -R26, 1 ;  /* 0x3ff00000242e742b */ /* 0x001fd0000000081a */
[----:B------:R-:W-:Y:S02]  /*32b0*/  DFMA R46, R46, R46, R46 ;  /* 0x0000002e2e2e722b */ /* 0x000fe4000000002e */
[----:B-----5:R-:W-:-:S06]  /*32c0*/  DADD R22, R22, R24 ;  /* 0x0000000016167229 */ /* 0x020fcc0000000018 */
[----:B------:R-:W-:Y:S02]  /*32d0*/  DFMA R36, R36, R46, R36 ;  /* 0x0000002e2424722b */ /* 0x000fe40000000024 */
[----:B----4-:R-:W-:Y:S02]  /*32e0*/  DADD R50, R24, R50 ;  /* 0x0000000018327229 */ /* 0x010fe40000000032 */
[C---:B------:R-:W-:Y:S02]  /*32f0*/  DADD R12, R42.reuse, R12 ;  /* 0x000000002a0c7229 */ /* 0x040fe4000000000c */
[----:B------:R-:W-:Y:S02]  /*3300*/  DADD R48, R42, R48 ;  /* 0x000000002a307229 */ /* 0x000fe40000000030 */
[----:B------:R-:W-:Y:S02]  /*3310*/  DMUL R24, R22, 0.25 ;  /* 0x3fd0000016187828 */ /* 0x000fe40000000000 */
[----:B------:R-:W-:-:S02]  /*3320*/  DFMA R42, R36, -R26, 1 ;  /* 0x3ff00000242a742b */ /* 0x000fc4000000081a */
[----:B------:R-:W-:Y:S02]  /*3330*/  DADD R22, R8, R38 ;  /* 0x0000000008167229 */ /* 0x000fe40000000026 */
[----:B------:R-:W-:-:S04]  /*3340*/  DMUL R48, R48, 0.5 ;  /* 0x3fe0000030307828 */ /* 0x000fc80000000000 */
[----:B------:R-:W-:Y:S02]  /*3350*/  DFMA R36, R36, R42, R36 ;  /* 0x0000002a2424722b */ /* 0x000fe40000000024 */
[----:B------:R-:W-:Y:S02]  /*3360*/  DMUL R22, R22, 0.5 ;  /* 0x3fe0000016167828 */ /* 0x000fe40000000000 */
[----:B------:R-:W-:Y:S02]  /*3370*/  DFMA R12, R12, 0.5, -R24 ;  /* 0x3fe000000c0c782b */ /* 0x000fe40000000818 */
[----:B------:R-:W-:-:S04]  /*3380*/  DFMA R48, R50, 0.25, R48 ;  /* 0x3fd000003230782b */ /* 0x000fc80000000030 */
[----:B------:R-:W-:Y:S02]  /*3390*/  DMUL R24, R36, R22 ;  /* 0x0000001624187228 */ /* 0x000fe40000000000 */
[----:B------:R-:W-:Y:S02]  /*33a0*/  DFMA R54, R14, R54, R6 ;  /* 0x000000360e36722b */ /* 0x000fe40000000006 */
[----:B------:R-:W-:-:S04]  /*33b0*/  DMUL R14, R8, R44 ;  /* 0x0000002c080e7228 */ /* 0x000fc80000000000 */
[----:B------:R-:W-:Y:S02]  /*33c0*/  DFMA R26, R24, -R26, R22 ;  /* 0x8000001a181a722b */ /* 0x000fe40000000016 */
[----:B------:R-:W-:Y:S02]  /*33d0*/  DMUL R40, R38, R40 ;  /* 0x0000002826287228 */ /* 0x000fe40000000000 */
[----:B------:R-:W-:Y:S02]  /*33e0*/  DMUL R58, R58, R12 ;  /* 0x0000000c3a3a7228 */ /* 0x000fe40000000000 */
[----:B------:R-:W-:Y:S02]  /*33f0*/  DMUL R8, R56, R48 ;  /* 0x0000003038087228 */ /* 0x000fe40000000000 */
[----:B------:R-:W-:Y:S02]  /*3400*/  DFMA R36, R36, R26, R24 ;  /* 0x0000001a2424722b */ /* 0x000fe40000000018 */
[----:B------:R-:W-:-:S02]  /*3410*/  DADD R6, R18, R10 ;  /* 0x0000000012067229 */ /* 0x000fc4000000000a */
[----:B------:R-:W-:Y:S02]  /*3420*/  DFMA R18, R18, R52, R54 ;  /* 0x000000341212722b */ /* 0x000fe40000000036 */
[----:B------:R-:W-:Y:S02]  /*3430*/  DMUL R14, R14, 0.5 ;  /* 0x3fe000000e0e7828 */ /* 0x000fe40000000000 */
[----:B------:R-:W-:Y:S02]  /*3440*/  DMUL R12, R40, 0.5 ;  /* 0x3fe00000280c7828 */ /* 0x000fe40000000000 */
[----:B------:R-:W-:Y:S02]  /*3450*/  DMUL R10, R58, 0.5 ;  /* 0x3fe000003a0a7828 */ /* 0x000fe40000000000 */
[----:B------:R-:W-:Y:S01]  /*3460*/  DMUL R8, R8, 0.5 ;  /* 0x3fe0000008087828 */ /* 0x000fe20000000000 */
[----:B------:R0:W-:Y:S01]  /*3470*/  STL.128 [R1+0x30], R4 ;  /* 0x0000300401007387 */ /* 0x0001e20000100c00 */
[----:B------:R-:W-:-:S03]  /*3480*/  FFMA R21, RZ, 1.4499999284744262695, R37 ;  /* 0x3fb99999ff157823 */ /* 0x000fc60000000025 */
[----:B------:R0:W-:Y:S04]  /*3490*/  STL.128 [R1+0x1c0], R16 ;  /* 0x0001c01001007387 */ /* 0x0001e80000100c00 */
[----:B------:R0:W-:Y:S04]  /*34a0*/  STL.64 [R1+0x90], R14 ;  /* 0x0000900e01007387 */ /* 0x0001e80000100a00 */
[----:B------:R0:W-:Y:S04]  /*34b0*/  STL.64 [R1+0xe0], R12 ;  /* 0x0000e00c01007387 */ /* 0x0001e80000100a00 */
[----:B------:R0:W-:Y:S04]  /*34c0*/  STL.64 [R1+0x130], R10 ;  /* 0x0001300a01007387 */ /* 0x0001e80000100a00 */
[----:B------:R0:W-:Y:S01]  /*34d0*/  STL.64 [R1+0x180], R8 ;  /* 0x0001800801007387 */ /* 0x0001e20000100a00 */
[----:B------:R-:W-:-:S02]  /*34e0*/  FSETP.GT.AND P0, PT, |R21|, 1.469367938527859385e-39, PT ;  /* 0x001000001500780b */ /* 0x000fc40003f04200 */
[----:B------:R-:W-:-:S13]  /*34f0*/  FSETP.GEU.AND P2, PT, |R23|, 6.5827683646048100446e-37, PT ;  /* 0x036000001700780b */ /* 0x000fda0003f4e200 */
[----:B0-----:R-:W-:Y:S05]  /*3500*/  @P0 BRA P2, `(.L_x_15) ;  /* 0x0000000000200947 */ /* 0x001fea0001000000 */
        /* <DEDUP_REMOVED lines=8> */
.L_x_15:
[----:B------:R-:W-:Y:S05]  /*3590*/  BSYNC.RECONVERGENT B1 ;  /* 0x0000000000017941 */ /* 0x000fea0003800200 */
.L_x_14:
[----:B------:R-:W2:Y:S04]  /*35a0*/  LDG.E.64 R16, desc[UR6][R28.64+0x6410] ;  /* 0x006410061c107981 */ /* 0x000ea8000c1e1b00 */
[----:B------:R-:W3:Y:S04]  /*35b0*/  LDG.E.64 R6, desc[UR6][R28.64+0x6408] ;  /* 0x006408061c067981 */ /* 0x000ee8000c1e1b00 */
[----:B------:R-:W4:Y:S04]  /*35c0*/  LDG.E.64 R18, desc[UR6][R28.64+0x6400] ;  /* 0x006400061c127981 */ /* 0x000f28000c1e1b00 */
[----:B------:R-:W5:Y:S04]  /*35d0*/  LDG.E.64 R22, desc[UR6][R28.64+0x64a8] ;  /* 0x0064a8061c167981 */ /* 0x000f68000c1e1b00 */
[----:B------:R-:W5:Y:S01]  /*35e0*/  LDG.E.64 R24, desc[UR6][R28.64+0x6368] ;  /* 0x006368061c187981 */ /* 0x000f62000c1e1b00 */
[----:B------:R-:W-:-:S08]  /*35f0*/  DADD R4, -R14, R36 ;  /* 0x000000000e047229 */ /* 0x000fd00000000124 */
[----:B------:R-:W-:-:S08]  /*3600*/  DADD R4, -R12, R4 ;  /* 0x000000000c047229 */ /* 0x000fd00000000104 */
[----:B------:R-:W-:-:S08]  /*3610*/  DADD R4, -R10, R4 ;  /* 0x000000000a047229 */ /* 0x000fd00000000104 */
[----:B------:R-:W-:Y:S02]  /*3620*/  DADD R4, -R8, R4 ;  /* 0x0000000008047229 */ /* 0x000fe40000000104 */
[C---:B--2---:R-:W-:Y:S02]  /*3630*/  DMUL R16, R14.reuse, R16 ;  /* 0x000000100e107228 */ /* 0x044fe40000000000 */
[----:B------:R-:W-:-:S06]  /*3640*/  DADD R14, R14, R36 ;  /* 0x000000000e0e7229 */ /* 0x000fcc0000000024 */
[----:B---3--:R-:W-:Y:S02]  /*3650*/  DFMA R4, R4, R6, R16 ;  /* 0x000000060404722b */ /* 0x008fe40000000010 */
[----:B------:R-:W-:-:S06]  /*3660*/  DADD R14, R12, R14 ;  /* 0x000000000c0e7229 */ /* 0x000fcc000000000e */
[----:B----4-:R-:W-:Y:S02]  /*3670*/  DFMA R18, R12, R18, R4 ;  /* 0x000000120c12722b */ /* 0x010fe40000000004 */
[----:B------:R-:W-:-:S06]  /*3680*/  DADD R4, R10, R14 ;  /* 0x000000000a047229 */ /* 0x000fcc000000000e */
[----:B-----5:R-:W-:Y:S02]  /*3690*/  DFMA R18, R10, R22, R18 ;  /* 0x000000160a12722b */ /* 0x020fe40000000012 */
[----:B------:R-:W-:-:S06]  /*36a0*/  DADD R4, R8, R4 ;  /* 0x0000000008047229 */ /* 0x000fcc0000000004 */
[----:B------:R-:W-:Y:S01]  /*36b0*/  DFMA R8, R8, R24, R18 ;  /* 0x000000180808722b */ /* 0x000fe20000000012 */
[----:B------:R0:W-:Y:S06]  /*36c0*/  STL.64 [R1+0x40], R4 ;  /* 0x0000400401007387 */ /* 0x0001ec0000100a00 */
[----:B------:R0:W-:Y:S04]  /*36d0*/  STL.64 [R1+0x1d0], R8 ;  /* 0x0001d00801007387 */ /* 0x0001e80000100a00 */
.L_x_25:
[----:B0-----:R-:W0:Y:S01]  /*36e0*/  LDCU.64 UR4, c[0x4][URZ] ;  /* 0x01000000ff0477ac */ /* 0x001e220008000a00 */
[----:B------:R-:W-:Y:S01]  /*36f0*/  IMAD.MOV.U32 R10, RZ, RZ, 0x1 ;  /* 0x00000001ff0a7424 */ /* 0x000fe200078e00ff */
[----:B------:R-:W-:Y:S01]  /*3700*/  MOV R11, RZ ;  /* 0x000000ff000b7202 */ /* 0x000fe20000000f00 */
[----:B0-----:R-:W-:Y:S02]  /*3710*/  IMAD.U32 R8, RZ, RZ, UR4 ;  /* 0x00000004ff087e24 */ /* 0x001fe4000f8e00ff */
[----:B------:R-:W-:-:S05]  /*3720*/  IMAD.U32 R9, RZ, RZ, UR5 ;  /* 0x00000005ff097e24 */ /* 0x000fca000f8e00ff */
[----:B-----5:R0:W5:Y:S01]  /*3730*/  ATOMG.E.CAS.STRONG.GPU PT, RZ, [R8], R10, R11 ;  /* 0x0000000a08ff73a9 */ /* 0x02016200001ee10b */
[----:B------:R-:W-:Y:S01]  /*3740*/  IMAD.MOV.U32 R6, RZ, RZ, R3 ;  /* 0x000000ffff067224 */ /* 0x000fe200078e0003 */
[----:B------:R-:W-:Y:S01]  /*3750*/  MOV R5, R20 ;  /* 0x0000001400057202 */ /* 0x000fe20000000f00 */
[----:B------:R-:W-:Y:S01]  /*3760*/  IMAD.MOV.U32 R4, RZ, RZ, R20 ;  /* 0x000000ffff047224 */ /* 0x000fe200078e0014 */
[----:B------:R-:W-:-:S06]  /*3770*/  UMOV UR4, URZ ;  /* 0x000000ff00047c82 */ /* 0x000fcc0008000000 */
.L_x_24:
[----:B0-----:R-:W0:Y:S01]  /*3780*/  LDC.64 R10, c[0x0][0x3a8] ;  /* 0x0000ea00ff0a7b82 */ /* 0x001e220000000a00 */
[----:B------:R-:W-:Y:S01]  /*3790*/  UIADD3 UR5, UPT, UPT, UR4, 0x1, URZ ;  /* 0x0000000104057890 */ /* 0x000fe2000fffe0ff */
[----:B------:R-:W-:Y:S01]  /*37a0*/  ISETP.GT.AND P0, PT, R5, 0x11, PT ;  /* 0x000000110500780c */ /* 0x000fe20003f04270 */
[----:B------:R-:W-:Y:S04]  /*37b0*/  BSSY.RECONVERGENT B1, `(.L_x_16) ;  /* 0x0000039000017945 */ /* 0x000fe80003800200 */
[----:B------:R-:W-:Y:S01]  /*37c0*/  ISETP.GT.OR P0, PT, R2, UR5, P0 ;  /* 0x0000000502007c0c */ /* 0x000fe20008704670 */
[----:B0-----:R-:W-:-:S12]  /*37d0*/  IMAD.WIDE R10, R6, 0x8, R10 ;  /* 0x00000008060a7825 */ /* 0x001fd800078e020a */
[----:B------:R-:W-:Y:S05]  /*37e0*/  @P0 BRA `(.L_x_17) ;  /* 0x0000000000d40947 */ /* 0x000fea0003800000 */
[----:B------:R-:W-:Y:S01]  /*37f0*/  IMAD.HI R7, R6, 0x66666667, RZ ;  /* 0x6666666706077827 */ /* 0x000fe200078e02ff */
[----:B------:R-:W2:Y:S04]  /*3800*/  LDG.E.64 R22, desc[UR6][R10.64+0x8] ;  /* 0x000008060a167981 */ /* 0x000ea8000c1e1b00 */
[----:B------:R-:W-:Y:S01]  /*3810*/  SHF.R.U32.HI R8, RZ, 0x1f, R7 ;  /* 0x0000001fff087819 */ /* 0x000fe20000011607 */
[----:B------:R-:W3:Y:S03]  /*3820*/  LDG.E.64 R26, desc[UR6][R10.64+-0x8] ;  /* 0xfffff8060a1a7981 */ /* 0x000ee6000c1e1b00 */
[----:B------:R-:W-:Y:S01]  /*3830*/  LEA.HI.SX32 R7, R7, R8, 0x1d ;  /* 0x0000000807077211 */ /* 0x000fe200078feaff */
[----:B------:R-:W4:Y:S04]  /*3840*/  LDG.E.64 R36, desc[UR6][R10.64+0xa0] ;  /* 0x0000a0060a247981 */ /* 0x000f28000c1e1b00 */
[----:B------:R-:W-:Y:S01]  /*3850*/  IMAD R7, R7, 0x8, R0 ;  /* 0x0000000807077824 */ /* 0x000fe200078e0200 */
[----:B------:R-:W4:Y:S04]  /*3860*/  LDG.E.64 R14, desc[UR6][R10.64+-0xa0] ;  /* 0xffff60060a0e7981 */ /* 0x000f28000c1e1b00 */
[----:B------:R-:W2:Y:S04]  /*3870*/  LDL.64 R12, [R7] ;  /* 0x00000000070c7983 */ /* 0x000ea80000100a00 */
[----:B------:R-:W3:Y:S04]  /*3880*/  LDL.64 R16, [R7+0x190] ;  /* 0x0001900007107983 */ /* 0x000ee80000100a00 */
[----:B------:R-:W3:Y:S04]  /*3890*/  LDL.64 R18, [R7+0x50] ;  /* 0x0000500007127983 */ /* 0x000ee80000100a00 */
[----:B------:R-:W4:Y:S04]  /*38a0*/  LDL.64 R24, [R7+0xa0] ;  /* 0x0000a00007187983 */ /* 0x000f280000100a00 */
[----:B------:R-:W4:Y:S04]  /*38b0*/  LDL.64 R28, [R7+0xf0] ;  /* 0x0000f000071c7983 */ /* 0x000f280000100a00 */
[----:B------:R-:W4:Y:S04]  /*38c0*/  LDL.64 R38, [R7+0x140] ;  /* 0x0001400007267983 */ /* 0x000f280000100a00 */
[----:B------:R0:W5:Y:S01]  /*38d0*/  LDG.E.64 R8, desc[UR6][R10.64] ;  /* 0x000000060a087981 */ /* 0x000162000c1e1b00 */
[----:B------:R-:W-:Y:S01]  /*38e0*/  IMAD.MOV.U32 R40, RZ, RZ, 0x1 ;  /* 0x00000001ff287424 */ /* 0x000fe200078e00ff */
[----:B------:R-:W-:Y:S01]  /*38f0*/  BSSY.RECONVERGENT B2, `(.L_x_18) ;  /* 0x000001b000027945 */ /* 0x000fe20003800200 */
[----:B--2---:R-:W1:Y:S01]  /*3900*/  MUFU.RCP64H R41, R13 ;  /* 0x0000000d00297308 */ /* 0x004e620000001800 */
[----:B---3--:R-:W-:-:S03]  /*3910*/  DFMA R16, R18, R22, R16 ;  /* 0x000000161210722b */ /* 0x008fc60000000010 */
[----:B-1----:R-:W-:-:S08]  /*3920*/  DFMA R42, -R12, R40, 1 ;  /* 0x3ff000000c2a742b */ /* 0x002fd00000000128 */
[----:B------:R-:W-:Y:S02]  /*3930*/  DFMA R42, R42, R42, R42 ;  /* 0x0000002a2a2a722b */ /* 0x000fe4000000002a */
[----:B----4-:R-:W-:-:S06]  /*3940*/  DFMA R16, R24, R26, R16 ;  /* 0x0000001a1810722b */ /* 0x010fcc0000000010 */
[----:B------:R-:W-:Y:S02]  /*3950*/  DFMA R42, R40, R42, R40 ;  /* 0x0000002a282a722b */ /* 0x000fe40000000028 */
[----:B------:R-:W-:-:S06]  /*3960*/  DFMA R16, R28, R36, R16 ;  /* 0x000000241c10722b */ /* 0x000fcc0000000010 */
[----:B------:R-:W-:Y:S02]  /*3970*/  DFMA R18, -R12, R42, 1 ;  /* 0x3ff000000c12742b */ /* 0x000fe4000000012a */
[----:B------:R-:W-:-:S06]  /*3980*/  DFMA R16, R38, R14, R16 ;  /* 0x0000000e2610722b */ /* 0x000fcc0000000010 */
[----:B------:R-:W-:-:S08]  /*3990*/  DFMA R18, R42, R18, R42 ;  /* 0x000000122a12722b */ /* 0x000fd0000000002a */
[----:B------:R-:W-:-:S08]  /*39a0*/  DMUL R22, R16, R18 ;  /* 0x0000001210167228 */ /* 0x000fd00000000000 */
[----:B------:R-:W-:-:S08]  /*39b0*/  DFMA R14, -R12, R22, R16 ;  /* 0x000000160c0e722b */ /* 0x000fd00000000110 */
[----:B------:R-:W-:Y:S01]  /*39c0*/  DFMA R22, R18, R14, R22 ;  /* 0x0000000e1216722b */ /* 0x000fe20000000016 */
[----:B------:R-:W-:-:S09]  /*39d0*/  FSETP.GEU.AND P2, PT, |R17|, 6.5827683646048100446e-37, PT ;  /* 0x036000001100780b */ /* 0x000fd20003f4e200 */
[----:B------:R-:W-:-:S05]  /*39e0*/  FFMA R7, RZ, R13, R23 ;  /* 0x0000000dff077223 */ /* 0x000fca0000000017 */
[----:B------:R-:W-:-:S13]  /*39f0*/  FSETP.GT.AND P0, PT, |R7|, 1.469367938527859385e-39, PT ;  /* 0x001000000700780b */ /* 0x000fda0003f04200 */
[----:B0-----:R-:W-:Y:S05]  /*3a00*/  @P0 BRA P2, `(.L_x_19) ;  /* 0x0000000000240947 */ /* 0x001fea0001000000 */
[----:B------:R-:W-:Y:S01]  /*3a10*/  MOV R25, R16 ;  /* 0x0000001000197202 */ /* 0x000fe20000000f00 */
[----:B------:R-:W-:Y:S01]  /*3a20*/  IMAD.MOV.U32 R24, RZ, RZ, R17 ;  /* 0x000000ffff187224 */ /* 0x000fe200078e0011 */
[----:B------:R-:W-:Y:S01]  /*3a30*/  MOV R21, 0x3a70 ;  /* 0x00003a7000157802 */ /* 0x000fe20000000f00 */
[----:B------:R-:W-:Y:S02]  /*3a40*/  IMAD.MOV.U32 R23, RZ, RZ, R12 ;  /* 0x000000ffff177224 */ /* 0x000fe400078e000c */
[----:B------:R-:W-:-:S07]  /*3a50*/  IMAD.MOV.U32 R22, RZ, RZ, R13 ;  /* 0x000000ffff167224 */ /* 0x000fce00078e000d */
[----:B-----5:R-:W-:Y:S05]  /*3a60*/  CALL.REL.NOINC `($__internal_0_$__cuda_sm20_div_rn_f64_full) ;  /* 0x0000000400647944 */ /* 0x020fea0003c00000 */
[----:B------:R-:W-:-:S04]  /*3a70*/  LOP3.LUT R23, R23, R22, RZ, 0x3c, !PT ;  /* 0x0000001617177212 */ /* 0x000fc800078e3cff */
[----:B------:R-:W-:-:S04]  /*3a80*/  LOP3.LUT R22, R23, R22, RZ, 0x3c, !PT ;  /* 0x0000001617167212 */ /* 0x000fc800078e3cff */
[----:B------:R-:W-:-:S07]  /*3a90*/  LOP3.LUT R23, R23, R22, RZ, 0x3c, !PT ;  /* 0x0000001617177212 */ /* 0x000fce00078e3cff */
.L_x_19:
[----:B------:R-:W-:Y:S05]  /*3aa0*/  BSYNC.RECONVERGENT B2 ;  /* 0x0000000000027941 */ /* 0x000fea0003800200 */
.L_x_18:
[----:B-----5:R-:W-:Y:S01]  /*3ab0*/  DADD R8, R8, -R22 ;  /* 0x0000000008087229 */ /* 0x020fe20000000816 */
[----:B------:R0:W-:Y:S01]  /*3ac0*/  STG.E.64 desc[UR6][R10.64], R22 ;  /* 0x000000160a007986 */ /* 0x0001e2000c101b06 */
[----:B------:R-:W-:Y:S01]  /*3ad0*/  UMOV UR8, 0xe826d695 ;  /* 0xe826d69500087882 */ /* 0x000fe20000000000 */
[----:B------:R-:W-:-:S05]  /*3ae0*/  UMOV UR9, 0x3e112e0b ;  /* 0x3e112e0b00097882 */ /* 0x000fca0000000000 */
[----:B------:R-:W-:-:S14]  /*3af0*/  DSETP.GE.AND P0, PT, |R8|, UR8, PT ;  /* 0x0000000808007e2a */ /* 0x000fdc000bf06200 */
[----:B0-----:R-:W-:Y:S05]  /*3b00*/  @!P0 BRA `(.L_x_17) ;  /* 0x00000000000c8947 */ /* 0x001fea0003800000 */
[----:B------:R-:W0:Y:S01]  /*3b10*/  LDC.64 R8, c[0x4][RZ] ;  /* 0x01000000ff087b82 */ /* 0x000e220000000a00 */
[----:B------:R-:W-:-:S05]  /*3b20*/  MOV R7, 0x1 ;  /* 0x0000000100077802 */ /* 0x000fca0000000f00 */
[----:B0-----:R0:W5:Y:S02]  /*3b30*/  ATOMG.E.EXCH.STRONG.GPU PT, RZ, desc[UR6][R8.64], R7 ;  /* 0x8000000708ff79a8 */ /* 0x001164000c1ef106 */
.L_x_17:
[----:B------:R-:W-:Y:S05]  /*3b40*/  BSYNC.RECONVERGENT B1 ;  /* 0x0000000000017941 */ /* 0x000fea0003800200 */
.L_x_16:
[----:B0-----:R-:W-:Y:S01]  /*3b50*/  VIADD R7, R4, 0x1 ;  /* 0x0000000104077836 */ /* 0x001fe20000000000 */
[----:B------:R-:W-:Y:S01]  /*3b60*/  UIADD3 UR5, UPT, UPT, UR4, 0x2, URZ ;  /* 0x0000000204057890 */ /* 0x000fe2000fffe0ff */
[----:B------:R-:W-:Y:S03]  /*3b70*/  BAR.SYNC.DEFER_BLOCKING 0x0 ;  /* 0x0000000000007b1d */ /* 0x000fe60000010000 */
[----:B------:R-:W-:-:S03]  /*3b80*/  ISETP.GT.AND P0, PT, R7, 0x11, PT ;  /* 0x000000110700780c */ /* 0x000fc60003f04270 */
[----:B------:R-:W-:Y:S01]  /*3b90*/  BSSY.RECONVERGENT B1, `(.L_x_20) ;  /* 0x0000039000017945 */ /* 0x000fe20003800200 */
[----:B------:R-:W-:-:S13]  /*3ba0*/  ISETP.GT.OR P0, PT, R2, UR5, P0 ;  /* 0x0000000502007c0c */ /* 0x000fda0008704670 */
[----:B------:R-:W-:Y:S05]  /*3bb0*/  @P0 BRA `(.L_x_21) ;  /* 0x0000000000d80947 */ /* 0x000fea0003800000 */
[----:B------:R-:W-:Y:S01]  /*3bc0*/  VIADD R7, R6, 0x14 ;  /* 0x0000001406077836 */ /* 0x000fe20000000000 */
[----:B------:R-:W2:Y:S03]  /*3bd0*/  LDG.E.64 R22, desc[UR6][R10.64+0xa8] ;  /* 0x0000a8060a167981 */ /* 0x000ea6000c1e1b00 */
[----:B------:R-:W-:Y:S01]  /*3be0*/  IMAD.HI R7, R7, 0x66666667, RZ ;  /* 0x6666666707077827 */ /* 0x000fe200078e02ff */
[----:B------:R-:W3:Y:S04]  /*3bf0*/  LDG.E.64 R26, desc[UR6][R10.64+0x98] ;  /* 0x000098060a1a7981 */ /* 0x000ee8000c1e1b00 */
[----:B------:R-:W-:Y:S01]  /*3c00*/  SHF.R.U32.HI R8, RZ, 0x1f, R7 ;  /* 0x0000001fff087819 */ /* 0x000fe20000011607 */
[----:B------:R-:W4:Y:S03]  /*3c10*/  LDG.E.64 R36, desc[UR6][R10.64+0x140] ;  /* 0x000140060a247981 */ /* 0x000f26000c1e1b00 */
[----:B------:R-:W-:Y:S01]  /*3c20*/  LEA.HI.SX32 R7, R7, R8, 0x1d ;  /* 0x0000000807077211 */ /* 0x000fe200078feaff */
[----:B------:R-:W4:Y:S04]  /*3c30*/  LDG.E.64 R14, desc[UR6][R10.64] ;  /* 0x000000060a0e7981 */ /* 0x000f28000c1e1b00 */
[----:B------:R-:W-:Y:S01]  /*3c40*/  IMAD R7, R7, 0x8, R0 ;  /* 0x0000000807077824 */ /* 0x000fe200078e0200 */
[----:B------:R0:W5:Y:S04]  /*3c50*/  LDG.E.64 R8, desc[UR6][R10.64+0xa0] ;  /* 0x0000a0060a087981 */ /* 0x000168000c1e1b00 */
[----:B------:R-:W2:Y:S04]  /*3c60*/  LDL.64 R12, [R7] ;  /* 0x00000000070c7983 */ /* 0x000ea80000100a00 */
[----:B------:R-:W3:Y:S04]  /*3c70*/  LDL.64 R16, [R7+0x190] ;  /* 0x0001900007107983 */ /* 0x000ee80000100a00 */
[----:B------:R-:W3:Y:S04]  /*3c80*/  LDL.64 R18, [R7+0x50] ;  /* 0x0000500007127983 */ /* 0x000ee80000100a00 */
[----:B------:R-:W4:Y:S04]  /*3c90*/  LDL.64 R24, [R7+0xa0] ;  /* 0x0000a00007187983 */ /* 0x000f280000100a00 */
[----:B------:R-:W4:Y:S04]  /*3ca0*/  LDL.64 R28, [R7+0xf0] ;  /* 0x0000f000071c7983 */ /* 0x000f280000100a00 */
[----:B------:R-:W4:Y:S01]  /*3cb0*/  LDL.64 R38, [R7+0x140] ;  /* 0x0001400007267983 */ /* 0x000f220000100a00 */
[----:B------:R-:W-:Y:S01]  /*3cc0*/  MOV R40, 0x1 ;  /* 0x0000000100287802 */ /* 0x000fe20000000f00 */
        /* <DEDUP_REMOVED lines=18> */
[----:B------:R-:W-:Y:S01]  /*3df0*/  IMAD.MOV.U32 R25, RZ, RZ, R16 ;  /* 0x000000ffff197224 */ /* 0x000fe200078e0010 */
[----:B------:R-:W-:Y:S01]  /*3e00*/  MOV R22, R13 ;  /* 0x0000000d00167202 */ /* 0x000fe20000000f00 */
[----:B------:R-:W-:Y:S01]  /*3e10*/  IMAD.MOV.U32 R24, RZ, RZ, R17 ;  /* 0x000000ffff187224 */ /* 0x000fe200078e0011 */
[----:B------:R-:W-:Y:S01]  /*3e20*/  MOV R21, 0x3e50 ;  /* 0x00003e5000157802 */ /* 0x000fe20000000f00 */
[----:B------:R-:W-:-:S07]  /*3e30*/  IMAD.MOV.U32 R23, RZ, RZ, R12 ;  /* 0x000000ffff177224 */ /* 0x000fce00078e000c */
[----:B-----5:R-:W-:Y:S05]  /*3e40*/  CALL.REL.NOINC `($__internal_0_$__cuda_sm20_div_rn_f64_full) ;  /* 0x00000000006c7944 */ /* 0x020fea0003c00000 */
[----:B------:R-:W-:-:S04]  /*3e50*/  LOP3.LUT R23, R23, R22, RZ, 0x3c, !PT ;  /* 0x0000001617177212 */ /* 0x000fc800078e3cff */
[----:B------:R-:W-:-:S04]  /*3e60*/  LOP3.LUT R22, R23, R22, RZ, 0x3c, !PT ;  /* 0x0000001617167212 */ /* 0x000fc800078e3cff */
[----:B------:R-:W-:-:S07]  /*3e70*/  LOP3.LUT R23, R23, R22, RZ, 0x3c, !PT ;  /* 0x0000001617177212 */ /* 0x000fce00078e3cff */
.L_x_23:
[----:B------:R-:W-:Y:S05]  /*3e80*/  BSYNC.RECONVERGENT B2 ;  /* 0x0000000000027941 */ /* 0x000fea0003800200 */
.L_x_22:
[----:B-----5:R-:W-:Y:S01]  /*3e90*/  DADD R8, R8, -R22 ;  /* 0x0000000008087229 */ /* 0x020fe20000000816 */
[----:B------:R0:W-:Y:S01]  /*3ea0*/  STG.E.64 desc[UR6][R10.64+0xa0], R22 ;  /* 0x0000a0160a007986 */ /* 0x0001e2000c101b06 */
[----:B------:R-:W-:Y:S01]  /*3eb0*/  UMOV UR8, 0xe826d695 ;  /* 0xe826d69500087882 */ /* 0x000fe20000000000 */
[----:B------:R-:W-:-:S05]  /*3ec0*/  UMOV UR9, 0x3e112e0b ;  /* 0x3e112e0b00097882 */ /* 0x000fca0000000000 */
[----:B------:R-:W-:-:S14]  /*3ed0*/  DSETP.GE.AND P0, PT, |R8|, UR8, PT ;  /* 0x0000000808007e2a */ /* 0x000fdc000bf06200 */
[----:B0-----:R-:W-:Y:S05]  /*3ee0*/  @!P0 BRA `(.L_x_21) ;  /* 0x00000000000c8947 */ /* 0x001fea0003800000 */
[----:B------:R-:W0:Y:S01]  /*3ef0*/  LDC.64 R8, c[0x4][RZ] ;  /* 0x01000000ff087b82 */ /* 0x000e220000000a00 */
[----:B------:R-:W-:-:S05]  /*3f00*/  IMAD.MOV.U32 R7, RZ, RZ, 0x1 ;  /* 0x00000001ff077424 */ /* 0x000fca00078e00ff */
[----:B0-----:R0:W5:Y:S02]  /*3f10*/  ATOMG.E.EXCH.STRONG.GPU PT, RZ, desc[UR6][R8.64], R7 ;  /* 0x8000000708ff79a8 */ /* 0x001164000c1ef106 */
.L_x_21:
[----:B------:R-:W-:Y:S05]  /*3f20*/  BSYNC.RECONVERGENT B1 ;  /* 0x0000000000017941 */ /* 0x000fea0003800200 */
.L_x_20:
[----:B------:R-:W-:Y:S01]  /*3f30*/  BAR.SYNC.DEFER_BLOCKING 0x0 ;  /* 0x0000000000007b1d */ /* 0x000fe20000010000 */
[----:B------:R-:W-:Y:S01]  /*3f40*/  UISETP.NE.AND UP0, UPT, UR5, 0x24, UPT ;  /* 0x000000240500788c */ /* 0x000fe2000bf05270 */
[----:B------:R-:W-:Y:S01]  /*3f50*/  VIADD R4, R4, 0x2 ;  /* 0x0000000204047836 */ /* 0x000fe20000000000 */
[----:B------:R-:W-:Y:S01]  /*3f60*/  IADD3 R6, PT, PT, R6, 0x28, RZ ;  /* 0x0000002806067810 */ /* 0x000fe20007ffe0ff */
[----:B------:R-:W-:Y:S01]  /*3f70*/  VIADD R5, R5, 0x2 ;  /* 0x0000000205057836 */ /* 0x000fe20000000000 */
[----:B------:R-:W-:-:S05]  /*3f80*/  UIADD3 UR4, UPT, UPT, UR4, 0x2, URZ ;  /* 0x0000000204047890 */ /* 0x000fca000fffe0ff */
[----:B------:R-:W-:Y:S07]  /*3f90*/  BRA.U UP0, `(.L_x_24) ;  /* 0xfffffff500f87547 */ /* 0x000fee000b83ffff */
[----:B------:R-:W1:Y:S02]  /*3fa0*/  LDC.64 R4, c[0x4][RZ] ;  /* 0x01000000ff047b82 */ /* 0x000e640000000a00 */
[----:B-1----:R-:W2:Y:S02]  /*3fb0*/  LDG.E R4, desc[UR6][R4.64] ;  /* 0x0000000604047981 */ /* 0x002ea4000c1e1900 */
[----:B--2---:R-:W-:-:S13]  /*3fc0*/  ISETP.NE.AND P0, PT, R4, RZ, PT ;  /* 0x000000ff0400720c */ /* 0x004fda0003f05270 */
[----:B------:R-:W-:Y:S05]  /*3fd0*/  @P0 BRA `(.L_x_25) ;  /* 0xfffffff400c00947 */ /* 0x000fea000383ffff */
[----:B------:R-:W-:Y:S05]  /*3fe0*/  @!P1 BRA `(.L_x_26) ;  /* 0xffffffc000509947 */ /* 0x000fea000383ffff */
[----:B------:R-:W-:Y:S05]  /*3ff0*/  EXIT ;  /* 0x000000000000794d */ /* 0x000fea0003800000 */
        .weak           $__internal_0_$__cuda_sm20_div_rn_f64_full
        .type           $__internal_0_$__cuda_sm20_div_rn_f64_full,@function
        .size           $__internal_0_$__cuda_sm20_div_rn_f64_full,(.L_x_33 - $__internal_0_$__cuda_sm20_div_rn_f64_full)
$__internal_0_$__cuda_sm20_div_rn_f64_full:
[C---:B------:R-:W-:Y:S01]  /*4000*/  FSETP.GEU.AND P0, PT, |R22|.reuse, 1.469367938527859385e-39, PT ;  /* 0x001000001600780b */ /* 0x040fe20003f0e200 */
[--C-:B------:R-:W-:Y:S01]  /*4010*/  IMAD.MOV.U32 R40, RZ, RZ, R23.reuse ;  /* 0x000000ffff287224 */ /* 0x100fe200078e0017 */
[----:B------:R-:W-:Y:S01]  /*4020*/  LOP3.LUT R26, R22, 0x800fffff, RZ, 0xc0, !PT ;  /* 0x800fffff161a7812 */ /* 0x000fe200078ec0ff */
[----:B------:R-:W-:Y:S01]  /*4030*/  IMAD.MOV.U32 R41, RZ, RZ, R22 ;  /* 0x000000ffff297224 */ /* 0x000fe200078e0016 */
[----:B------:R-:W-:Y:S01]  /*4040*/  MOV R60, R25 ;  /* 0x00000019003c7202 */ /* 0x000fe20000000f00 */
[----:B------:R-:W-:Y:S01]  /*4050*/  IMAD.MOV.U32 R42, RZ, RZ, R23 ;  /* 0x000000ffff2a7224 */ /* 0x000fe200078e0017 */
[----:B------:R-:W-:Y:S01]  /*4060*/  LOP3.LUT R43, R26, 0x3ff00000, RZ, 0xfc, !PT ;  /* 0x3ff000001a2b7812 */ /* 0x000fe200078efcff */
[----:B------:R-:W-:Y:S01]  /*4070*/  IMAD.MOV.U32 R61, RZ, RZ, R24 ;  /* 0x000000ffff3d7224 */ /* 0x000fe200078e0018 */
[----:B------:R-:W-:Y:S01]  /*4080*/  LOP3.LUT R24, R22, 0x7ff00000, RZ, 0xc0, !PT ;  /* 0x7ff0000016187812 */ /* 0x000fe200078ec0ff */
[----:B------:R-:W-:Y:S01]  /*4090*/  IMAD.MOV.U32 R62, RZ, RZ, 0x1 ;  /* 0x00000001ff3e7424 */ /* 0x000fe200078e00ff */
[----:B------:R-:W-:Y:S01]  /*40a0*/  BSSY.RECONVERGENT B0, `(.L_x_27) ;  /* 0x0000057000007945 */ /* 0x000fe20003800200 */
[----:B------:R-:W-:Y:S01]  /*40b0*/  IMAD.MOV.U32 R22, RZ, RZ, 0x1ca00000 ;  /* 0x1ca00000ff167424 */ /* 0x000fe200078e00ff */
[C---:B------:R-:W-:Y:S01]  /*40c0*/  FSETP.GEU.AND P3, PT, |R61|.reuse, 1.469367938527859385e-39, PT ;  /* 0x001000003d00780b */ /* 0x040fe20003f6e200 */
[----:B------:R-:W-:Y:S01]  /*40d0*/  @!P0 DMUL R42, R40, 8.98846567431157953865e+307 ;  /* 0x7fe00000282a8828 */ /* 0x000fe20000000000 */
[----:B------:R-:W-:-:S04]  /*40e0*/  LOP3.LUT R23, R61, 0x7ff00000, RZ, 0xc0, !PT ;  /* 0x7ff000003d177812 */ /* 0x000fc800078ec0ff */
[----:B------:R-:W-:Y:S01]  /*40f0*/  ISETP.GE.U32.AND P2, PT, R23, R24, PT ;  /* 0x000000181700720c */ /* 0x000fe20003f46070 */
[----:B------:R-:W0:Y:S06]  /*4100*/  MUFU.RCP64H R63, R43 ;  /* 0x0000002b003f7308 */ /* 0x000e2c0000001800 */
[----:B------:R-:W-:Y:S01]  /*4110*/  @!P3 LOP3.LUT R25, R41, 0x7ff00000, RZ, 0xc0, !PT ;  /* 0x7ff000002919b812 */ /* 0x000fe200078ec0ff */
[----:B------:R-:W-:-:S03]  /*4120*/  @!P3 IMAD.MOV.U32 R66, RZ, RZ, RZ ;  /* 0x000000ffff42b224 */ /* 0x000fc600078e00ff */
[----:B------:R-:W-:-:S04]  /*4130*/  @!P3 ISETP.GE.U32.AND P4, PT, R23, R25, PT ;  /* 0x000000191700b20c */ /* 0x000fc80003f86070 */
[----:B------:R-:W-:Y:S01]  /*4140*/  @!P3 SEL R25, R22, 0x63400000, !P4 ;  /* 0x634000001619b807 */ /* 0x000fe20006000000 */
[----:B0-----:R-:W-:-:S03]  /*4150*/  DFMA R26, R62, -R42, 1 ;  /* 0x3ff000003e1a742b */ /* 0x001fc6000000082a */
[----:B------:R-:W-:-:S04]  /*4160*/  @!P3 LOP3.LUT R25, R25, 0x80000000, R61, 0xf8, !PT ;  /* 0x800000001919b812 */ /* 0x000fc800078ef83d */
[----:B------:R-:W-:Y:S01]  /*4170*/  @!P3 LOP3.LUT R67, R25, 0x100000, RZ, 0xfc, !PT ;  /* 0x001000001943b812 */ /* 0x000fe200078efcff */
[----:B------:R-:W-:Y:S01]  /*4180*/  IMAD.MOV.U32 R25, RZ, RZ, R24 ;  /* 0x000000ffff197224 */ /* 0x000fe200078e0018 */
[----:B------:R-:W-:Y:S01]  /*4190*/  @!P0 LOP3.LUT R25, R43, 0x7ff00000, RZ, 0xc0, !PT ;  /* 0x7ff000002b198812 */ /* 0x000fe200078ec0ff */
[----:B------:R-:W-:-:S08]  /*41a0*/  DFMA R26, R26, R26, R26 ;  /* 0x0000001a1a1a722b */ /* 0x000fd0000000001a */
[----:B------:R-:W-:Y:S01]  /*41b0*/  DFMA R62, R62, R26, R62 ;  /* 0x0000001a3e3e722b */ /* 0x000fe2000000003e */
[----:B------:R-:W-:-:S04]  /*41c0*/  SEL R26, R22, 0x63400000, !P2 ;  /* 0x63400000161a7807 */ /* 0x000fc80005000000 */
[----:B------:R-:W-:Y:S02]  /*41d0*/  LOP3.LUT R27, R26, 0x800fffff, R61, 0xf8, !PT ;  /* 0x800fffff1a1b7812 */ /* 0x000fe400078ef83d */
[----:B------:R-:W-:Y:S01]  /*41e0*/  MOV R26, R60 ;  /* 0x0000003c001a7202 */ /* 0x000fe20000000f00 */
[----:B------:R-:W-:-:S05]  /*41f0*/  DFMA R64, R62, -R42, 1 ;  /* 0x3ff000003e40742b */ /* 0x000fca000000082a */
[----:B------:R-:W-:-:S03]  /*4200*/  @!P3 DFMA R26, R26, 2, -R66 ;  /* 0x400000001a1ab82b */ /* 0x000fc60000000842 */
[----:B------:R-:W-:-:S07]  /*4210*/  DFMA R62, R62, R64, R62 ;  /* 0x000000403e3e722b */ /* 0x000fce000000003e */
[----:B------:R-:W-:Y:S01]  /*4220*/  @!P3 LOP3.LUT R23, R27, 0x7ff00000, RZ, 0xc0, !PT ;  /* 0x7ff000001b17b812 */ /* 0x000fe200078ec0ff */
[----:B------:R-:W-:-:S04]  /*4230*/  DMUL R64, R62, R26 ;  /* 0x0000001a3e407228 */ /* 0x000fc80000000000 */
[----:B------:R-:W-:-:S04]  /*4240*/  VIADD R24, R23, 0xffffffff ;  /* 0xffffffff17187836 */ /* 0x000fc80000000000 */
[----:B------:R-:W-:Y:S01]  /*4250*/  DFMA R66, R64, -R42, R26 ;  /* 0x8000002a4042722b */ /* 0x000fe2000000001a */
[----:B------:R-:W-:Y:S02]  /*4260*/  ISETP.GT.U32.AND P0, PT, R24, 0x7feffffe, PT ;  /* 0x7feffffe1800780c */ /* 0x000fe40003f04070 */
[----:B------:R-:W-:-:S04]  /*4270*/  IADD3 R24, PT, PT, R25, -0x1, RZ ;  /* 0xffffffff19187810 */ /* 0x000fc80007ffe0ff */
[----:B------:R-:W-:Y:S01]  /*4280*/  ISETP.GT.U32.OR P0, PT, R24, 0x7feffffe, P0 ;  /* 0x7feffffe1800780c */ /* 0x000fe20000704470 */
[----:B------:R-:W-:-:S12]  /*4290*/  DFMA R62, R62, R66, R64 ;  /* 0x000000423e3e722b */ /* 0x000fd80000000040 */
[----:B------:R-:W-:Y:S05]  /*42a0*/  @P0 BRA `(.L_x_28) ;  /* 0x0000000000780947 */ /* 0x000fea0003800000 */
[----:B------:R-:W-:Y:S02]  /*42b0*/  LOP3.LUT R23, R61, 0x7ff00000, RZ, 0xc0, !PT ;  /* 0x7ff000003d177812 */ /* 0x000fe400078ec0ff */
[----:B------:R-:W-:-:S04]  /*42c0*/  LOP3.LUT R24, R41, 0x7ff00000, RZ, 0xc0, !PT ;  /* 0x7ff0000029187812 */ /* 0x000fc800078ec0ff */
[CC--:B------:R-:W-:Y:S02]  /*42d0*/  VIADDMNMX R25, R23.reuse, -R24.reuse, 0xb9600000, !PT ;  /* 0xb960000017197446 */ /* 0x0c0fe40007800918 */
[----:B------:R-:W-:Y:S01]  /*42e0*/  ISETP.GE.U32.AND P0, PT, R23, R24, PT ;  /* 0x000000181700720c */ /* 0x000fe20003f06070 */
[----:B------:R-:W-:Y:S01]  /*42f0*/  IMAD.MOV.U32 R24, RZ, RZ, RZ ;  /* 0x000000ffff187224 */ /* 0x000fe200078e00ff */
[----:B------:R-:W-:Y:S02]  /*4300*/  VIMNMX R25, PT, PT, R25, 0x46a00000, PT ;  /* 0x46a0000019197848 */ /* 0x000fe40003fe0100 */
[----:B------:R-:W-:-:S05]  /*4310*/  SEL R22, R22, 0x63400000, !P0 ;  /* 0x6340000016167807 */ /* 0x000fca0004000000 */
[----:B------:R-:W-:-:S04]  /*4320*/  IMAD.IADD R22, R25, 0x1, -R22 ;  /* 0x0000000119167824 */ /* 0x000fc800078e0a16 */
[----:B------:R-:W-:-:S06]  /*4330*/  VIADD R25, R22, 0x7fe00000 ;  /* 0x7fe0000016197836 */ /* 0x000fcc0000000000 */
[----:B------:R-:W-:-:S10]  /*4340*/  DMUL R64, R62, R24 ;  /* 0x000000183e407228 */ /* 0x000fd40000000000 */
[----:B------:R-:W-:-:S13]  /*4350*/  FSETP.GTU.AND P0, PT, |R65|, 1.469367938527859385e-39, PT ;  /* 0x001000004100780b */ /* 0x000fda0003f0c200 */
[----:B------:R-:W-:Y:S05]  /*4360*/  @P0 BRA `(.L_x_29) ;  /* 0x0000000000a80947 */ /* 0x000fea0003800000 */
[----:B------:R-:W-:-:S06]  /*4370*/  DFMA R26, R62, -R42, R26 ;  /* 0x8000002a3e1a722b */ /* 0x000fcc000000001a */
[----:B------:R-:W-:-:S04]  /*4380*/  MOV R26, RZ ;  /* 0x000000ff001a7202 */ /* 0x000fc80000000f00 */
[C---:B------:R-:W-:Y:S02]  /*4390*/  FSETP.NEU.AND P0, PT, R27.reuse, RZ, PT ;  /* 0x000000ff1b00720b */ /* 0x040fe40003f0d000 */
[----:B------:R-:W-:-:S04]  /*43a0*/  LOP3.LUT R23, R27, 0x80000000, R41, 0x48, !PT ;  /* 0x800000001b177812 */ /* 0x000fc800078e4829 */
[----:B------:R-:W-:-:S07]  /*43b0*/  LOP3.LUT R27, R23, R25, RZ, 0xfc, !PT ;  /* 0x00000019171b7212 */ /* 0x000fce00078efcff */
[----:B------:R-:W-:Y:S05]  /*43c0*/  @!P0 BRA `(.L_x_29) ;  /* 0x0000000000908947 */ /* 0x000fea0003800000 */
[----:B------:R-:W-:Y:S01]  /*43d0*/  IMAD.MOV R25, RZ, RZ, -R22 ;  /* 0x000000ffff197224 */ /* 0x000fe200078e0a16 */
[----:B------:R-:W-:Y:S01]  /*43e0*/  IADD3 R22, PT, PT, -R22, -0x43300000, RZ ;  /* 0xbcd0000016167810 */ /* 0x000fe20007ffe1ff */
[----:B------:R-:W-:-:S06]  /*43f0*/  IMAD.MOV.U32 R24, RZ, RZ, RZ ;  /* 0x000000ffff187224 */ /* 0x000fcc00078e00ff */
[----:B------:R-:W-:Y:S02]  /*4400*/  DFMA R24, R64, -R24, R62 ;  /* 0x800000184018722b */ /* 0x000fe4000000003e */
[----:B------:R-:W-:-:S08]  /*4410*/  DMUL.RP R62, R62, R26 ;  /* 0x0000001a3e3e7228 */ /* 0x000fd00000008000 */
[----:B------:R-:W-:Y:S02]  /*4420*/  FSETP.NEU.AND P0, PT, |R25|, R22, PT ;  /* 0x000000161900720b */ /* 0x000fe40003f0d200 */
[----:B------:R-:W-:Y:S02]  /*4430*/  LOP3.LUT R22, R63, R23, RZ, 0x3c, !PT ;  /* 0x000000173f167212 */ /* 0x000fe400078e3cff */
[----:B------:R-:W-:Y:S02]  /*4440*/  FSEL R23, R62, R64, !P0 ;  /* 0x000000403e177208 */ /* 0x000fe40004000000 */
[----:B------:R-:W-:-:S03]  /*4450*/  FSEL R22, R22, R65, !P0 ;  /* 0x0000004116167208 */ /* 0x000fc60004000000 */
[----:B------:R-:W-:Y:S01]  /*4460*/  IMAD.MOV.U32 R64, RZ, RZ, R23 ;  /* 0x000000ffff407224 */ /* 0x000fe200078e0017 */
[----:B------:R-:W-:Y:S01]  /*4470*/  MOV R65, R22 ;  /* 0x0000001600417202 */ /* 0x000fe20000000f00 */
[----:B------:R-:W-:Y:S06]  /*4480*/  BRA `(.L_x_29) ;  /* 0x0000000000607947 */ /* 0x000fec0003800000 */
.L_x_28:
[----:B------:R-:W-:-:S14]  /*4490*/  DSETP.NAN.AND P0, PT, R60, R60, PT ;  /* 0x0000003c3c00722a */ /* 0x000fdc0003f08000 */
[----:B------:R-:W-:Y:S05]  /*44a0*/  @P0 BRA `(.L_x_30) ;  /* 0x00000000004c0947 */ /* 0x000fea0003800000 */
[----:B------:R-:W-:-:S14]  /*44b0*/  DSETP.NAN.AND P0, PT, R40, R40, PT ;  /* 0x000000282800722a */ /* 0x000fdc0003f08000 */
[----:B------:R-:W-:Y:S05]  /*44c0*/  @P0 BRA `(.L_x_31) ;  /* 0x0000000000340947 */ /* 0x000fea0003800000 */
[----:B------:R-:W-:Y:S01]  /*44d0*/  ISETP.NE.AND P0, PT, R23, R25, PT ;  /* 0x000000191700720c */ /* 0x000fe20003f05270 */
[----:B------:R-:W-:Y:S02]  /*44e0*/  IMAD.MOV.U32 R64, RZ, RZ, 0x0 ;  /* 0x00000000ff407424 */ /* 0x000fe400078e00ff */
[----:B------:R-:W-:-:S10]  /*44f0*/  IMAD.MOV.U32 R65, RZ, RZ, -0x80000 ;  /* 0xfff80000ff417424 */ /* 0x000fd400078e00ff */
[----:B------:R-:W-:Y:S05]  /*4500*/  @!P0 BRA `(.L_x_29) ;  /* 0x0000000000408947 */ /* 0x000fea0003800000 */
[----:B------:R-:W-:Y:S02]  /*4510*/  ISETP.NE.AND P0, PT, R23, 0x7ff00000, PT ;  /* 0x7ff000001700780c */ /* 0x000fe40003f05270 */
[----:B------:R-:W-:Y:S02]  /*4520*/  LOP3.LUT R22, R61, 0x80000000, R41, 0x48, !PT ;  /* 0x800000003d167812 */ /* 0x000fe400078e4829 */
[----:B------:R-:W-:-:S13]  /*4530*/  ISETP.EQ.OR P0, PT, R25, RZ, !P0 ;  /* 0x000000ff1900720c */ /* 0x000fda0004702670 */
[----:B------:R-:W-:Y:S01]  /*4540*/  @P0 LOP3.LUT R23, R22, 0x7ff00000, RZ, 0xfc, !PT ;  /* 0x7ff0000016170812 */ /* 0x000fe200078efcff */
[----:B------:R-:W-:Y:S01]  /*4550*/  @!P0 IMAD.MOV.U32 R64, RZ, RZ, RZ ;  /* 0x000000ffff408224 */ /* 0x000fe200078e00ff */
[----:B------:R-:W-:Y:S01]  /*4560*/  @!P0 MOV R65, R22 ;  /* 0x0000001600418202 */ /* 0x000fe20000000f00 */
[----:B------:R-:W-:Y:S02]  /*4570*/  @P0 IMAD.MOV.U32 R64, RZ, RZ, RZ ;  /* 0x000000ffff400224 */ /* 0x000fe400078e00ff */
[----:B------:R-:W-:Y:S01]  /*4580*/  @P0 IMAD.MOV.U32 R65, RZ, RZ, R23 ;  /* 0x000000ffff410224 */ /* 0x000fe200078e0017 */
[----:B------:R-:W-:Y:S06]  /*4590*/  BRA `(.L_x_29) ;  /* 0x00000000001c7947 */ /* 0x000fec0003800000 */
.L_x_31:
[----:B------:R-:W-:Y:S01]  /*45a0*/  LOP3.LUT R22, R41, 0x80000, RZ, 0xfc, !PT ;  /* 0x0008000029167812 */ /* 0x000fe200078efcff */
[----:B------:R-:W-:-:S03]  /*45b0*/  IMAD.MOV.U32 R64, RZ, RZ, R40 ;  /* 0x000000ffff407224 */ /* 0x000fc600078e0028 */
[----:B------:R-:W-:Y:S01]  /*45c0*/  MOV R65, R22 ;  /* 0x0000001600417202 */ /* 0x000fe20000000f00 */
[----:B------:R-:W-:Y:S06]  /*45d0*/  BRA `(.L_x_29) ;  /* 0x00000000000c7947 */ /* 0x000fec0003800000 */
.L_x_30:
[----:B------:R-:W-:Y:S01]  /*45e0*/  LOP3.LUT R22, R61, 0x80000, RZ, 0xfc, !PT ;  /* 0x000800003d167812 */ /* 0x000fe200078efcff */
[----:B------:R-:W-:-:S04]  /*45f0*/  IMAD.MOV.U32 R64, RZ, RZ, R60 ;  /* 0x000000ffff407224 */ /* 0x000fc800078e003c */
[----:B------:R-:W-:-:S07]  /*4600*/  IMAD.MOV.U32 R65, RZ, RZ, R22 ;  /* 0x000000ffff417224 */ /* 0x000fce00078e0016 */
.L_x_29:
[----:B------:R-:W-:Y:S05]  /*4610*/  BSYNC.RECONVERGENT B0 ;  /* 0x0000000000007941 */ /* 0x000fea0003800200 */
.L_x_27:
[----:B------:R-:W-:Y:S01]  /*4620*/  IMAD.MOV.U32 R24, RZ, RZ, R21 ;  /* 0x000000ffff187224 */ /* 0x000fe200078e0015 */
[----:B------:R-:W-:Y:S01]  /*4630*/  MOV R22, R65 ;  /* 0x0000004100167202 */ /* 0x000fe20000000f00 */
[----:B------:R-:W-:Y:S02]  /*4640*/  IMAD.MOV.U32 R25, RZ, RZ, 0x0 ;  /* 0x00000000ff197424 */ /* 0x000fe400078e00ff */
[----:B------:R-:W-:Y:S02]  /*4650*/  IMAD.MOV.U32 R23, RZ, RZ, R64 ;  /* 0x000000ffff177224 */ /* 0x000fe400078e0040 */
[----:B------:R-:W-:Y:S05]  /*4660*/  RET.REL.NODEC R24 `(_Z18processCalculatingPdS_S_S_S_S_) ;  /* 0xffffffb818647950 */ /* 0x000fea0003c3ffff */
.L_x_32:
[----:B------:R-:W-:-:S00]  /*4670*/  BRA `(.L_x_32) ;  /* 0xfffffffc00fc7947 */ /* 0x000fc0000383ffff */
[----:B------:R-:W-:-:S00]  /*4680*/  NOP ;  /* 0x0000000000007918 */ /* 0x000fc00000000000 */
[----:B------:R-:W-:-:S00]  /*4690*/  NOP ;  /* 0x0000000000007918 */ /* 0x000fc00000000000 */
[----:B------:R-:W-:-:S00]  /*46a0*/  NOP ;  /* 0x0000000000007918 */ /* 0x000fc00000000000 */
[----:B------:R-:W-:-:S00]  /*46b0*/  NOP ;  /* 0x0000000000007918 */ /* 0x000fc00000000000 */
[----:B------:R-:W-:-:S00]  /*46c0*/  NOP ;  /* 0x0000000000007918 */ /* 0x000fc00000000000 */
[----:B------:R-:W-:-:S00]  /*46d0*/  NOP ;  /* 0x0000000000007918 */ /* 0x000fc00000000000 */
[----:B------:R-:W-:-:S00]  /*46e0*/  NOP ;  /* 0x0000000000007918 */ /* 0x000fc00000000000 */
[----:B------:R-:W-:-:S00]  /*46f0*/  NOP ;  /* 0x0000000000007918 */ /* 0x000fc00000000000 */
.L_x_33:


//--------------------- .nv.shared.reserved.0     --------------------------
	.section	.nv.shared.reserved.0,"aw",@nobits
	.weak		__nv_reservedSMEM_offset_0_alias
	.size		__nv_reservedSMEM_offset_0_alias, 0, 64
	.other		__nv_reservedSMEM_offset_0_alias,@"STO_CUDA_RESERVED_SHARED STV_DEFAULT"
__nv_reservedSMEM_offset_0_alias:
	.zero		0
	.zero		64


//--------------------- .nv.global                --------------------------
	.section	.nv.global,"aw",@nobits
	.align	4
.nv.global:
	.type		max_found,@object
	.size		max_found,(.L_0 - max_found)
max_found:
	.zero		4
.L_0:


//--------------------- .nv.constant0._Z18processCalculatingPdS_S_S_S_S_ --------------------------
	.section	.nv.constant0._Z18processCalculatingPdS_S_S_S_S_,"a",@progbits
	.sectionflags	@""
	.align	4
.nv.constant0._Z18processCalculatingPdS_S_S_S_S_:
	.zero		944


//--------------------- SYMBOLS --------------------------

	.type		.nv.reservedSmem.offset0,@object
	.size		.nv.reservedSmem.offset0,0x4
